//
// Generated by NVIDIA NVVM Compiler
//
// Compiler Build ID: CL-36424714
// Cuda compilation tools, release 13.0, V13.0.88
// Based on NVVM 20.0.0
//

.version 9.0
.target sm_100
.address_size 64

	// .globl	_Z9addKernelPKfS0_PfS1_S1_S1_S1_S1_
// _ZZ9addKernelPKfS0_PfS1_S1_S1_S1_S1_E1N_$_0 has been demoted
// _ZZ9addKernelPKfS0_PfS1_S1_S1_S1_S1_E6maxVal has been demoted
// _ZZ4testPfS_S_S_S_S_S_S_S_S_S_S_S_E8prob_vec has been demoted
// _ZZ4testPfS_S_S_S_S_S_S_S_S_S_S_S_E1N_$_0 has been demoted
.global .align 1 .b8 _ZN34_INTERNAL_7e62fd89_4_k_cu_11b1ade54cuda3std3__45__cpo5beginE[1];
.global .align 1 .b8 _ZN34_INTERNAL_7e62fd89_4_k_cu_11b1ade54cuda3std3__45__cpo3endE[1];
.global .align 1 .b8 _ZN34_INTERNAL_7e62fd89_4_k_cu_11b1ade54cuda3std3__45__cpo6cbeginE[1];
.global .align 1 .b8 _ZN34_INTERNAL_7e62fd89_4_k_cu_11b1ade54cuda3std3__45__cpo4cendE[1];
.global .align 1 .b8 _ZN34_INTERNAL_7e62fd89_4_k_cu_11b1ade54cuda3std3__45__cpo6rbeginE[1];
.global .align 1 .b8 _ZN34_INTERNAL_7e62fd89_4_k_cu_11b1ade54cuda3std3__45__cpo4rendE[1];
.global .align 1 .b8 _ZN34_INTERNAL_7e62fd89_4_k_cu_11b1ade54cuda3std3__45__cpo7crbeginE[1];
.global .align 1 .b8 _ZN34_INTERNAL_7e62fd89_4_k_cu_11b1ade54cuda3std3__45__cpo5crendE[1];
.global .align 1 .b8 _ZN34_INTERNAL_7e62fd89_4_k_cu_11b1ade54cuda3std3__436_GLOBAL__N__7e62fd89_4_k_cu_11b1ade56ignoreE[1];
.global .align 1 .b8 _ZN34_INTERNAL_7e62fd89_4_k_cu_11b1ade54cuda3std3__419piecewise_constructE[1];
.global .align 1 .b8 _ZN34_INTERNAL_7e62fd89_4_k_cu_11b1ade54cuda3std3__48in_placeE[1];
.global .align 1 .b8 _ZN34_INTERNAL_7e62fd89_4_k_cu_11b1ade54cuda3std3__420unreachable_sentinelE[1];
.global .align 1 .b8 _ZN34_INTERNAL_7e62fd89_4_k_cu_11b1ade54cuda3std3__47nulloptE[1];
.global .align 1 .b8 _ZN34_INTERNAL_7e62fd89_4_k_cu_11b1ade54cuda3std3__48unexpectE[1];
.global .align 1 .b8 _ZN34_INTERNAL_7e62fd89_4_k_cu_11b1ade54cuda3std6ranges3__45__cpo4swapE[1];
.global .align 1 .b8 _ZN34_INTERNAL_7e62fd89_4_k_cu_11b1ade54cuda3std6ranges3__45__cpo9iter_moveE[1];
.global .align 1 .b8 _ZN34_INTERNAL_7e62fd89_4_k_cu_11b1ade54cuda3std6ranges3__45__cpo5beginE[1];
.global .align 1 .b8 _ZN34_INTERNAL_7e62fd89_4_k_cu_11b1ade54cuda3std6ranges3__45__cpo3endE[1];
.global .align 1 .b8 _ZN34_INTERNAL_7e62fd89_4_k_cu_11b1ade54cuda3std6ranges3__45__cpo6cbeginE[1];
.global .align 1 .b8 _ZN34_INTERNAL_7e62fd89_4_k_cu_11b1ade54cuda3std6ranges3__45__cpo4cendE[1];
.global .align 1 .b8 _ZN34_INTERNAL_7e62fd89_4_k_cu_11b1ade54cuda3std6ranges3__45__cpo7advanceE[1];
.global .align 1 .b8 _ZN34_INTERNAL_7e62fd89_4_k_cu_11b1ade54cuda3std6ranges3__45__cpo9iter_swapE[1];
.global .align 1 .b8 _ZN34_INTERNAL_7e62fd89_4_k_cu_11b1ade54cuda3std6ranges3__45__cpo4nextE[1];
.global .align 1 .b8 _ZN34_INTERNAL_7e62fd89_4_k_cu_11b1ade54cuda3std6ranges3__45__cpo4prevE[1];
.global .align 1 .b8 _ZN34_INTERNAL_7e62fd89_4_k_cu_11b1ade54cuda3std6ranges3__45__cpo4dataE[1];
.global .align 1 .b8 _ZN34_INTERNAL_7e62fd89_4_k_cu_11b1ade54cuda3std6ranges3__45__cpo5cdataE[1];
.global .align 1 .b8 _ZN34_INTERNAL_7e62fd89_4_k_cu_11b1ade54cuda3std6ranges3__45__cpo4sizeE[1];
.global .align 1 .b8 _ZN34_INTERNAL_7e62fd89_4_k_cu_11b1ade54cuda3std6ranges3__45__cpo5ssizeE[1];
.global .align 1 .b8 _ZN34_INTERNAL_7e62fd89_4_k_cu_11b1ade54cuda3std6ranges3__45__cpo8distanceE[1];
.global .align 1 .b8 _ZN34_INTERNAL_7e62fd89_4_k_cu_11b1ade56thrust24THRUST_300001_SM_1000_NS8cuda_cub3parE[1];
.global .align 1 .b8 _ZN34_INTERNAL_7e62fd89_4_k_cu_11b1ade56thrust24THRUST_300001_SM_1000_NS8cuda_cub10par_nosyncE[1];
.global .align 1 .b8 _ZN34_INTERNAL_7e62fd89_4_k_cu_11b1ade56thrust24THRUST_300001_SM_1000_NS6system6detail10sequential3seqE[1];
.global .align 1 .b8 _ZN34_INTERNAL_7e62fd89_4_k_cu_11b1ade56thrust24THRUST_300001_SM_1000_NS12placeholders2_1E[1];
.global .align 1 .b8 _ZN34_INTERNAL_7e62fd89_4_k_cu_11b1ade56thrust24THRUST_300001_SM_1000_NS12placeholders2_2E[1];
.global .align 1 .b8 _ZN34_INTERNAL_7e62fd89_4_k_cu_11b1ade56thrust24THRUST_300001_SM_1000_NS12placeholders2_3E[1];
.global .align 1 .b8 _ZN34_INTERNAL_7e62fd89_4_k_cu_11b1ade56thrust24THRUST_300001_SM_1000_NS12placeholders2_4E[1];
.global .align 1 .b8 _ZN34_INTERNAL_7e62fd89_4_k_cu_11b1ade56thrust24THRUST_300001_SM_1000_NS12placeholders2_5E[1];
.global .align 1 .b8 _ZN34_INTERNAL_7e62fd89_4_k_cu_11b1ade56thrust24THRUST_300001_SM_1000_NS12placeholders2_6E[1];
.global .align 1 .b8 _ZN34_INTERNAL_7e62fd89_4_k_cu_11b1ade56thrust24THRUST_300001_SM_1000_NS12placeholders2_7E[1];
.global .align 1 .b8 _ZN34_INTERNAL_7e62fd89_4_k_cu_11b1ade56thrust24THRUST_300001_SM_1000_NS12placeholders2_8E[1];
.global .align 1 .b8 _ZN34_INTERNAL_7e62fd89_4_k_cu_11b1ade56thrust24THRUST_300001_SM_1000_NS12placeholders2_9E[1];
.global .align 1 .b8 _ZN34_INTERNAL_7e62fd89_4_k_cu_11b1ade56thrust24THRUST_300001_SM_1000_NS12placeholders3_10E[1];
.global .align 1 .b8 _ZN34_INTERNAL_7e62fd89_4_k_cu_11b1ade56thrust24THRUST_300001_SM_1000_NS3seqE[1];

.visible .entry _Z9addKernelPKfS0_PfS1_S1_S1_S1_S1_(
	.param .u64 .ptr .align 1 _Z9addKernelPKfS0_PfS1_S1_S1_S1_S1__param_0,
	.param .u64 .ptr .align 1 _Z9addKernelPKfS0_PfS1_S1_S1_S1_S1__param_1,
	.param .u64 .ptr .align 1 _Z9addKernelPKfS0_PfS1_S1_S1_S1_S1__param_2,
	.param .u64 .ptr .align 1 _Z9addKernelPKfS0_PfS1_S1_S1_S1_S1__param_3,
	.param .u64 .ptr .align 1 _Z9addKernelPKfS0_PfS1_S1_S1_S1_S1__param_4,
	.param .u64 .ptr .align 1 _Z9addKernelPKfS0_PfS1_S1_S1_S1_S1__param_5,
	.param .u64 .ptr .align 1 _Z9addKernelPKfS0_PfS1_S1_S1_S1_S1__param_6,
	.param .u64 .ptr .align 1 _Z9addKernelPKfS0_PfS1_S1_S1_S1_S1__param_7
)
{
	.reg .pred 	%p<12>;
	.reg .b32 	%r<23>;
	.reg .b32 	%f<32>;
	.reg .b64 	%rd<31>;
	// demoted variable
	.shared .align 4 .u32 _ZZ9addKernelPKfS0_PfS1_S1_S1_S1_S1_E1N_$_0;
	// demoted variable
	.shared .align 4 .b8 _ZZ9addKernelPKfS0_PfS1_S1_S1_S1_S1_E6maxVal[448];
	ld.param.u64 	%rd12, [_Z9addKernelPKfS0_PfS1_S1_S1_S1_S1__param_0];
	ld.param.u64 	%rd7, [_Z9addKernelPKfS0_PfS1_S1_S1_S1_S1__param_1];
	ld.param.u64 	%rd8, [_Z9addKernelPKfS0_PfS1_S1_S1_S1_S1__param_2];
	ld.param.u64 	%rd9, [_Z9addKernelPKfS0_PfS1_S1_S1_S1_S1__param_3];
	ld.param.u64 	%rd13, [_Z9addKernelPKfS0_PfS1_S1_S1_S1_S1__param_4];
	ld.param.u64 	%rd10, [_Z9addKernelPKfS0_PfS1_S1_S1_S1_S1__param_5];
	ld.param.u64 	%rd11, [_Z9addKernelPKfS0_PfS1_S1_S1_S1_S1__param_6];
	cvta.to.global.u64 	%rd1, %rd12;
	cvta.to.global.u64 	%rd2, %rd13;
	mov.b32 	%r6, 0;
	st.shared.u32 	[_ZZ9addKernelPKfS0_PfS1_S1_S1_S1_S1_E1N_$_0], %r6;
	mov.u32 	%r1, %tid.x;
	setp.ne.s32 	%p1, %r1, 0;
	@%p1 bra 	$L__BB0_2;
	cvta.to.global.u64 	%rd14, %rd10;
	cvta.to.global.u64 	%rd15, %rd11;
	mov.u32 	%r7, %ctaid.x;
	mul.hi.u32 	%r8, %r7, -1840700269;
	shr.u32 	%r9, %r8, 7;
	mul.lo.s32 	%r10, %r9, 224;
	sub.s32 	%r11, %r7, %r10;
	cvt.rn.f32.u32 	%f1, %r9;
	mul.wide.u32 	%rd16, %r7, 4;
	add.s64 	%rd17, %rd14, %rd16;
	st.global.f32 	[%rd17], %f1;
	cvt.rn.f32.u32 	%f2, %r11;
	add.s64 	%rd18, %rd15, %rd16;
	st.global.f32 	[%rd18], %f2;
	add.s64 	%rd19, %rd2, %rd16;
	mov.b32 	%r12, -998637568;
	st.global.u32 	[%rd19], %r12;
$L__BB0_2:
	bar.sync 	0;
	ld.shared.u32 	%r22, [_ZZ9addKernelPKfS0_PfS1_S1_S1_S1_S1_E1N_$_0];
	setp.gt.s32 	%p2, %r22, 223;
	@%p2 bra 	$L__BB0_21;
	shl.b32 	%r13, %r1, 2;
	mov.u32 	%r14, _ZZ9addKernelPKfS0_PfS1_S1_S1_S1_S1_E6maxVal;
	add.s32 	%r3, %r14, %r13;
	mov.u32 	%r15, %ctaid.x;
	mul.wide.u32 	%rd20, %r15, 4;
	add.s64 	%rd3, %rd2, %rd20;
	cvta.to.global.u64 	%rd4, %rd7;
	cvta.to.global.u64 	%rd5, %rd8;
	cvta.to.global.u64 	%rd6, %rd9;
$L__BB0_4:
	setp.gt.u32 	%p3, %r1, 111;
	mad.lo.s32 	%r16, %r22, 224, %r1;
	mul.wide.u32 	%rd21, %r16, 4;
	add.s64 	%rd22, %rd1, %rd21;
	ld.global.f32 	%f3, [%rd22];
	add.s64 	%rd23, %rd4, %rd21;
	ld.global.f32 	%f4, [%rd23];
	add.f32 	%f5, %f3, %f4;
	add.s64 	%rd24, %rd5, %rd21;
	st.global.f32 	[%rd24], %f5;
	bar.sync 	0;
	@%p3 bra 	$L__BB0_6;
	ld.shared.u32 	%r17, [_ZZ9addKernelPKfS0_PfS1_S1_S1_S1_S1_E1N_$_0];
	mad.lo.s32 	%r18, %r17, 224, %r1;
	mul.wide.u32 	%rd25, %r18, 4;
	add.s64 	%rd26, %rd1, %rd25;
	ld.global.f32 	%f6, [%rd26];
	add.s32 	%r19, %r18, 112;
	mul.wide.u32 	%rd27, %r19, 4;
	add.s64 	%rd28, %rd1, %rd27;
	ld.global.f32 	%f7, [%rd28];
	max.f32 	%f8, %f6, %f7;
	st.shared.f32 	[%r3], %f8;
$L__BB0_6:
	setp.gt.u32 	%p4, %r1, 55;
	bar.sync 	0;
	@%p4 bra 	$L__BB0_8;
	ld.shared.f32 	%f9, [%r3+224];
	ld.shared.f32 	%f10, [%r3];
	max.f32 	%f11, %f9, %f10;
	st.shared.f32 	[%r3], %f11;
$L__BB0_8:
	setp.gt.u32 	%p5, %r1, 27;
	bar.sync 	0;
	@%p5 bra 	$L__BB0_10;
	ld.shared.f32 	%f12, [%r3+112];
	ld.shared.f32 	%f13, [%r3];
	max.f32 	%f14, %f12, %f13;
	st.shared.f32 	[%r3], %f14;
$L__BB0_10:
	setp.gt.u32 	%p6, %r1, 13;
	bar.sync 	0;
	@%p6 bra 	$L__BB0_12;
	ld.shared.f32 	%f15, [%r3+56];
	ld.shared.f32 	%f16, [%r3];
	max.f32 	%f17, %f15, %f16;
	st.shared.f32 	[%r3], %f17;
$L__BB0_12:
	setp.gt.u32 	%p7, %r1, 7;
	bar.sync 	0;
	@%p7 bra 	$L__BB0_14;
	ld.shared.f32 	%f18, [%r3+32];
	ld.shared.f32 	%f19, [%r3];
	max.f32 	%f20, %f18, %f19;
	st.shared.f32 	[%r3], %f20;
$L__BB0_14:
	setp.gt.u32 	%p8, %r1, 3;
	bar.sync 	0;
	@%p8 bra 	$L__BB0_16;
	ld.shared.f32 	%f21, [%r3+16];
	ld.shared.f32 	%f22, [%r3];
	max.f32 	%f23, %f21, %f22;
	st.shared.f32 	[%r3], %f23;
$L__BB0_16:
	setp.gt.u32 	%p9, %r1, 1;
	bar.sync 	0;
	@%p9 bra 	$L__BB0_18;
	ld.shared.f32 	%f24, [%r3+8];
	ld.shared.f32 	%f25, [%r3];
	max.f32 	%f26, %f24, %f25;
	st.shared.f32 	[%r3], %f26;
$L__BB0_18:
	setp.ne.s32 	%p10, %r1, 0;
	bar.sync 	0;
	@%p10 bra 	$L__BB0_20;
	ld.shared.f32 	%f27, [_ZZ9addKernelPKfS0_PfS1_S1_S1_S1_S1_E6maxVal+4];
	ld.shared.f32 	%f28, [_ZZ9addKernelPKfS0_PfS1_S1_S1_S1_S1_E6maxVal];
	max.f32 	%f29, %f27, %f28;
	st.shared.f32 	[_ZZ9addKernelPKfS0_PfS1_S1_S1_S1_S1_E6maxVal], %f29;
	ld.shared.u32 	%r20, [_ZZ9addKernelPKfS0_PfS1_S1_S1_S1_S1_E1N_$_0];
	mul.wide.s32 	%rd29, %r20, 4;
	add.s64 	%rd30, %rd6, %rd29;
	st.global.f32 	[%rd30], %f29;
	ld.global.f32 	%f30, [%rd3];
	max.f32 	%f31, %f29, %f30;
	st.global.f32 	[%rd3], %f31;
	add.s32 	%r21, %r20, 1;
	st.shared.u32 	[_ZZ9addKernelPKfS0_PfS1_S1_S1_S1_S1_E1N_$_0], %r21;
$L__BB0_20:
	bar.sync 	0;
	ld.shared.u32 	%r22, [_ZZ9addKernelPKfS0_PfS1_S1_S1_S1_S1_E1N_$_0];
	setp.lt.s32 	%p11, %r22, 224;
	@%p11 bra 	$L__BB0_4;
$L__BB0_21:
	bar.sync 	0;
	ret;

}
	// .globl	_Z4testPfS_S_S_S_S_S_S_S_S_S_S_S_
.visible .entry _Z4testPfS_S_S_S_S_S_S_S_S_S_S_S_(
	.param .u64 .ptr .align 1 _Z4testPfS_S_S_S_S_S_S_S_S_S_S_S__param_0,
	.param .u64 .ptr .align 1 _Z4testPfS_S_S_S_S_S_S_S_S_S_S_S__param_1,
	.param .u64 .ptr .align 1 _Z4testPfS_S_S_S_S_S_S_S_S_S_S_S__param_2,
	.param .u64 .ptr .align 1 _Z4testPfS_S_S_S_S_S_S_S_S_S_S_S__param_3,
	.param .u64 .ptr .align 1 _Z4testPfS_S_S_S_S_S_S_S_S_S_S_S__param_4,
	.param .u64 .ptr .align 1 _Z4testPfS_S_S_S_S_S_S_S_S_S_S_S__param_5,
	.param .u64 .ptr .align 1 _Z4testPfS_S_S_S_S_S_S_S_S_S_S_S__param_6,
	.param .u64 .ptr .align 1 _Z4testPfS_S_S_S_S_S_S_S_S_S_S_S__param_7,
	.param .u64 .ptr .align 1 _Z4testPfS_S_S_S_S_S_S_S_S_S_S_S__param_8,
	.param .u64 .ptr .align 1 _Z4testPfS_S_S_S_S_S_S_S_S_S_S_S__param_9,
	.param .u64 .ptr .align 1 _Z4testPfS_S_S_S_S_S_S_S_S_S_S_S__param_10,
	.param .u64 .ptr .align 1 _Z4testPfS_S_S_S_S_S_S_S_S_S_S_S__param_11,
	.param .u64 .ptr .align 1 _Z4testPfS_S_S_S_S_S_S_S_S_S_S_S__param_12
)
{
	.reg .pred 	%p<6>;
	.reg .b32 	%r<13>;
	.reg .b32 	%f<47>;
	.reg .b64 	%rd<12>;
	.reg .b64 	%fd<3>;
	// demoted variable
	.shared .align 4 .b8 _ZZ4testPfS_S_S_S_S_S_S_S_S_S_S_S_E8prob_vec[84];
	// demoted variable
	.shared .align 4 .u32 _ZZ4testPfS_S_S_S_S_S_S_S_S_S_S_S_E1N_$_0;
	ld.param.u64 	%rd4, [_Z4testPfS_S_S_S_S_S_S_S_S_S_S_S__param_0];
	ld.param.u64 	%rd5, [_Z4testPfS_S_S_S_S_S_S_S_S_S_S_S__param_1];
	ld.param.u64 	%rd6, [_Z4testPfS_S_S_S_S_S_S_S_S_S_S_S__param_3];
	cvta.to.global.u64 	%rd1, %rd5;
	cvta.to.global.u64 	%rd2, %rd4;
	cvta.to.global.u64 	%rd3, %rd6;
	mov.b32 	%r12, 0;
	st.shared.u32 	[_ZZ4testPfS_S_S_S_S_S_S_S_S_S_S_S_E1N_$_0], %r12;
	mov.u32 	%r1, %ctaid.x;
	bar.sync 	0;
	mov.u32 	%r2, %tid.x;
$L__BB1_1:
	setp.ne.s32 	%p1, %r2, 0;
	@%p1 bra 	$L__BB1_3;
	mul.lo.s32 	%r6, %r12, 21;
	mad.lo.s32 	%r7, %r12, 50176, %r1;
	mul.wide.u32 	%rd7, %r7, 4;
	add.s64 	%rd8, %rd2, %rd7;
	add.s64 	%rd9, %rd1, %rd7;
	mul.wide.u32 	%rd10, %r6, 4;
	add.s64 	%rd11, %rd3, %rd10;
	ld.global.f32 	%f1, [%rd11];
	st.shared.f32 	[_ZZ4testPfS_S_S_S_S_S_S_S_S_S_S_S_E8prob_vec], %f1;
	ld.global.f32 	%f2, [%rd8];
	fma.rn.f32 	%f3, %f1, %f2, 0f00000000;
	ld.global.f32 	%f4, [%rd11+4];
	st.shared.f32 	[_ZZ4testPfS_S_S_S_S_S_S_S_S_S_S_S_E8prob_vec+4], %f4;
	fma.rn.f32 	%f5, %f4, %f2, %f3;
	ld.global.f32 	%f6, [%rd11+8];
	st.shared.f32 	[_ZZ4testPfS_S_S_S_S_S_S_S_S_S_S_S_E8prob_vec+8], %f6;
	fma.rn.f32 	%f7, %f6, %f2, %f5;
	ld.global.f32 	%f8, [%rd11+12];
	st.shared.f32 	[_ZZ4testPfS_S_S_S_S_S_S_S_S_S_S_S_E8prob_vec+12], %f8;
	fma.rn.f32 	%f9, %f8, %f2, %f7;
	ld.global.f32 	%f10, [%rd11+16];
	st.shared.f32 	[_ZZ4testPfS_S_S_S_S_S_S_S_S_S_S_S_E8prob_vec+16], %f10;
	fma.rn.f32 	%f11, %f10, %f2, %f9;
	ld.global.f32 	%f12, [%rd11+20];
	st.shared.f32 	[_ZZ4testPfS_S_S_S_S_S_S_S_S_S_S_S_E8prob_vec+20], %f12;
	fma.rn.f32 	%f13, %f12, %f2, %f11;
	ld.global.f32 	%f14, [%rd11+24];
	st.shared.f32 	[_ZZ4testPfS_S_S_S_S_S_S_S_S_S_S_S_E8prob_vec+24], %f14;
	fma.rn.f32 	%f15, %f14, %f2, %f13;
	ld.global.f32 	%f16, [%rd11+28];
	st.shared.f32 	[_ZZ4testPfS_S_S_S_S_S_S_S_S_S_S_S_E8prob_vec+28], %f16;
	fma.rn.f32 	%f17, %f16, %f2, %f15;
	ld.global.f32 	%f18, [%rd11+32];
	st.shared.f32 	[_ZZ4testPfS_S_S_S_S_S_S_S_S_S_S_S_E8prob_vec+32], %f18;
	fma.rn.f32 	%f19, %f18, %f2, %f17;
	ld.global.f32 	%f20, [%rd11+36];
	st.shared.f32 	[_ZZ4testPfS_S_S_S_S_S_S_S_S_S_S_S_E8prob_vec+36], %f20;
	fma.rn.f32 	%f21, %f20, %f2, %f19;
	ld.global.f32 	%f22, [%rd11+40];
	st.shared.f32 	[_ZZ4testPfS_S_S_S_S_S_S_S_S_S_S_S_E8prob_vec+40], %f22;
	fma.rn.f32 	%f23, %f22, %f2, %f21;
	ld.global.f32 	%f24, [%rd11+44];
	st.shared.f32 	[_ZZ4testPfS_S_S_S_S_S_S_S_S_S_S_S_E8prob_vec+44], %f24;
	fma.rn.f32 	%f25, %f24, %f2, %f23;
	ld.global.f32 	%f26, [%rd11+48];
	st.shared.f32 	[_ZZ4testPfS_S_S_S_S_S_S_S_S_S_S_S_E8prob_vec+48], %f26;
	fma.rn.f32 	%f27, %f26, %f2, %f25;
	ld.global.f32 	%f28, [%rd11+52];
	st.shared.f32 	[_ZZ4testPfS_S_S_S_S_S_S_S_S_S_S_S_E8prob_vec+52], %f28;
	fma.rn.f32 	%f29, %f28, %f2, %f27;
	ld.global.f32 	%f30, [%rd11+56];
	st.shared.f32 	[_ZZ4testPfS_S_S_S_S_S_S_S_S_S_S_S_E8prob_vec+56], %f30;
	fma.rn.f32 	%f31, %f30, %f2, %f29;
	ld.global.f32 	%f32, [%rd11+60];
	st.shared.f32 	[_ZZ4testPfS_S_S_S_S_S_S_S_S_S_S_S_E8prob_vec+60], %f32;
	fma.rn.f32 	%f33, %f32, %f2, %f31;
	ld.global.f32 	%f34, [%rd11+64];
	st.shared.f32 	[_ZZ4testPfS_S_S_S_S_S_S_S_S_S_S_S_E8prob_vec+64], %f34;
	fma.rn.f32 	%f35, %f34, %f2, %f33;
	ld.global.f32 	%f36, [%rd11+68];
	st.shared.f32 	[_ZZ4testPfS_S_S_S_S_S_S_S_S_S_S_S_E8prob_vec+68], %f36;
	fma.rn.f32 	%f37, %f36, %f2, %f35;
	ld.global.f32 	%f38, [%rd11+72];
	st.shared.f32 	[_ZZ4testPfS_S_S_S_S_S_S_S_S_S_S_S_E8prob_vec+72], %f38;
	fma.rn.f32 	%f39, %f38, %f2, %f37;
	ld.global.f32 	%f40, [%rd11+76];
	st.shared.f32 	[_ZZ4testPfS_S_S_S_S_S_S_S_S_S_S_S_E8prob_vec+76], %f40;
	fma.rn.f32 	%f41, %f40, %f2, %f39;
	ld.global.f32 	%f42, [%rd11+80];
	st.shared.f32 	[_ZZ4testPfS_S_S_S_S_S_S_S_S_S_S_S_E8prob_vec+80], %f42;
	fma.rn.f32 	%f43, %f42, %f2, %f41;
	mov.f32 	%f44, 0f3F800000;
	sub.f32 	%f45, %f44, %f43;
	cvt.f64.f32 	%fd1, %f45;
	div.rn.f64 	%fd2, %fd1, 0d3FF045A1CAC08312;
	cvt.rn.f32.f64 	%f46, %fd2;
	st.global.f32 	[%rd9], %f46;
$L__BB1_3:
	bar.sync 	0;
	ld.shared.u32 	%r8, [_ZZ4testPfS_S_S_S_S_S_S_S_S_S_S_S_E1N_$_0];
	setp.gt.s32 	%p2, %r8, 223;
	@%p2 bra 	$L__BB1_7;
$L__BB1_4:
	setp.ne.s32 	%p3, %r2, 0;
	bar.sync 	0;
	@%p3 bra 	$L__BB1_6;
	ld.shared.u32 	%r9, [_ZZ4testPfS_S_S_S_S_S_S_S_S_S_S_S_E1N_$_0];
	add.s32 	%r10, %r9, 1;
	st.shared.u32 	[_ZZ4testPfS_S_S_S_S_S_S_S_S_S_S_S_E1N_$_0], %r10;
$L__BB1_6:
	bar.sync 	0;
	ld.shared.u32 	%r11, [_ZZ4testPfS_S_S_S_S_S_S_S_S_S_S_S_E1N_$_0];
	setp.lt.s32 	%p4, %r11, 224;
	@%p4 bra 	$L__BB1_4;
$L__BB1_7:
	add.s32 	%r12, %r12, 1;
	setp.ne.s32 	%p5, %r12, 21;
	@%p5 bra 	$L__BB1_1;
	ret;

}
	// .globl	_ZN3cub18CUB_300001_SM_10006detail11EmptyKernelIvEEvv
.visible .entry _ZN3cub18CUB_300001_SM_10006detail11EmptyKernelIvEEvv()
{


	ret;

}
	// .globl	_ZN3cub18CUB_300001_SM_10006detail8for_each13static_kernelINS2_12policy_hub_t12policy_500_tEmN6thrust24THRUST_300001_SM_1000_NS8cuda_cub20__uninitialized_fill7functorINS7_10device_ptrIfEEfEEEEvT0_T1_
.visible .entry _ZN3cub18CUB_300001_SM_10006detail8for_each13static_kernelINS2_12policy_hub_t12policy_500_tEmN6thrust24THRUST_300001_SM_1000_NS8cuda_cub20__uninitialized_fill7functorINS7_10device_ptrIfEEfEEEEvT0_T1_(
	.param .u64 _ZN3cub18CUB_300001_SM_10006detail8for_each13static_kernelINS2_12policy_hub_t12policy_500_tEmN6thrust24THRUST_300001_SM_1000_NS8cuda_cub20__uninitialized_fill7functorINS7_10device_ptrIfEEfEEEEvT0_T1__param_0,
	.param .align 8 .b8 _ZN3cub18CUB_300001_SM_10006detail8for_each13static_kernelINS2_12policy_hub_t12policy_500_tEmN6thrust24THRUST_300001_SM_1000_NS8cuda_cub20__uninitialized_fill7functorINS7_10device_ptrIfEEfEEEEvT0_T1__param_1[16]
)
.maxntid 256
{
	.reg .pred 	%p<4>;
	.reg .b16 	%rs<5>;
	.reg .b32 	%r<10>;
	.reg .b32 	%f<3>;
	.reg .b64 	%rd<16>;

	ld.param.f32 	%f2, [_ZN3cub18CUB_300001_SM_10006detail8for_each13static_kernelINS2_12policy_hub_t12policy_500_tEmN6thrust24THRUST_300001_SM_1000_NS8cuda_cub20__uninitialized_fill7functorINS7_10device_ptrIfEEfEEEEvT0_T1__param_1+8];
	ld.param.u64 	%rd4, [_ZN3cub18CUB_300001_SM_10006detail8for_each13static_kernelINS2_12policy_hub_t12policy_500_tEmN6thrust24THRUST_300001_SM_1000_NS8cuda_cub20__uninitialized_fill7functorINS7_10device_ptrIfEEfEEEEvT0_T1__param_1];
	ld.param.u64 	%rd5, [_ZN3cub18CUB_300001_SM_10006detail8for_each13static_kernelINS2_12policy_hub_t12policy_500_tEmN6thrust24THRUST_300001_SM_1000_NS8cuda_cub20__uninitialized_fill7functorINS7_10device_ptrIfEEfEEEEvT0_T1__param_0];
	mov.u32 	%r7, %ctaid.x;
	mul.wide.u32 	%rd1, %r7, 512;
	sub.s64 	%rd2, %rd5, %rd1;
	setp.lt.u64 	%p1, %rd2, 512;
	@%p1 bra 	$L__BB3_2;
	mov.u32 	%r9, %tid.x;
	cvta.to.global.u64 	%rd11, %rd4;
	cvt.u64.u32 	%rd12, %r9;
	add.s64 	%rd13, %rd1, %rd12;
	shl.b64 	%rd14, %rd13, 2;
	add.s64 	%rd15, %rd11, %rd14;
	st.global.f32 	[%rd15], %f2;
	st.global.f32 	[%rd15+1024], %f2;
	bra.uni 	$L__BB3_6;
$L__BB3_2:
	cvta.to.global.u64 	%rd6, %rd4;
	mov.u32 	%r1, %tid.x;
	cvt.u64.u32 	%rd7, %r1;
	setp.le.u64 	%p2, %rd2, %rd7;
	add.s64 	%rd8, %rd1, %rd7;
	shl.b64 	%rd9, %rd8, 2;
	add.s64 	%rd3, %rd6, %rd9;
	@%p2 bra 	$L__BB3_4;
	st.global.f32 	[%rd3], %f2;
$L__BB3_4:
	add.s32 	%r8, %r1, 256;
	cvt.u64.u32 	%rd10, %r8;
	setp.le.u64 	%p3, %rd2, %rd10;
	@%p3 bra 	$L__BB3_6;
	st.global.f32 	[%rd3+1024], %f2;
$L__BB3_6:
	ret;

}


// ===== COMPILED SASS (sm_100) =====

	.target	sm_100

	.elftype	@"ET_EXEC"


//--------------------- .note.nv.tkinfo           --------------------------
	.section	.note.nv.tkinfo,"",@"SHT_NOTE"
	.sectionflags	@"SHF_NOTE_NV_TKINFO"
	.tkinfo
        /*0018*/ 	.word	0x00000002
        /*0030*/ 	.string	""
        /*0030*/ 	.string	"ptxas"
        /*0030*/ 	.string	"Cuda compilation tools, release 13.0, V13.0.88"
        /*0030*/ 	.string	"Build cuda_13.0.r13.0/compiler.36424714_0"
        /*0030*/ 	.string	"-arch sm_100 -m 64 "



//--------------------- .note.nv.cuinfo           --------------------------
	.section	.note.nv.cuinfo,"",@"SHT_NOTE"
	.sectionflags	@"SHF_NOTE_NV_CUINFO"
        /*0018*/ 	.short	0x0002
        /*001a*/ 	.short	0x0064
        /*001c*/ 	.short	0x0082
	.zero		2


//--------------------- .nv.info                  --------------------------
	.section	.nv.info,"",@"SHT_CUDA_INFO"
	.align	4


	//----- nvinfo : EIATTR_REGCOUNT
	.align		4
        /*0000*/ 	.byte	0x04, 0x2f
        /*0002*/ 	.short	(.L_44 - .L_43)
	.align		4
.L_43:
        /*0004*/ 	.word	index@(_Z9addKernelPKfS0_PfS1_S1_S1_S1_S1_)
        /*0008*/ 	.word	0x00000018


	//----- nvinfo : EIATTR_FRAME_SIZE
	.align		4
.L_44:
        /*000c*/ 	.byte	0x04, 0x11
        /*000e*/ 	.short	(.L_46 - .L_45)
	.align		4
.L_45:
        /*0010*/ 	.word	index@(_Z9addKernelPKfS0_PfS1_S1_S1_S1_S1_)
        /*0014*/ 	.word	0x00000000


	//----- nvinfo : EIATTR_REGCOUNT
	.align		4
.L_46:
        /*0018*/ 	.byte	0x04, 0x2f
        /*001a*/ 	.short	(.L_48 - .L_47)
	.align		4
.L_47:
        /*001c*/ 	.word	index@(_Z4testPfS_S_S_S_S_S_S_S_S_S_S_S_)
        /*0020*/ 	.word	0x00000020


	//----- nvinfo : EIATTR_FRAME_SIZE
	.align		4
.L_48:
        /*0024*/ 	.byte	0x04, 0x11
        /*0026*/ 	.short	(.L_50 - .L_49)
	.align		4
.L_49:
        /*0028*/ 	.word	index@($__internal_0_$__cuda_sm20_div_rn_f64_full)
        /*002c*/ 	.word	0x00000000


	//----- nvinfo : EIATTR_FRAME_SIZE
	.align		4
.L_50:
        /*0030*/ 	.byte	0x04, 0x11
        /*0032*/ 	.short	(.L_52 - .L_51)
	.align		4
.L_51:
        /*0034*/ 	.word	index@(_Z4testPfS_S_S_S_S_S_S_S_S_S_S_S_)
        /*0038*/ 	.word	0x00000000


	//----- nvinfo : EIATTR_REGCOUNT
	.align		4
.L_52:
        /*003c*/ 	.byte	0x04, 0x2f
        /*003e*/ 	.short	(.L_54 - .L_53)
	.align		4
.L_53:
        /*0040*/ 	.word	index@(_ZN3cub18CUB_300001_SM_10006detail11EmptyKernelIvEEvv)
        /*0044*/ 	.word	0x00000004


	//----- nvinfo : EIATTR_FRAME_SIZE
	.align		4
.L_54:
        /*0048*/ 	.byte	0x04, 0x11
        /*004a*/ 	.short	(.L_56 - .L_55)
	.align		4
.L_55:
        /*004c*/ 	.word	index@(_ZN3cub18CUB_300001_SM_10006detail11EmptyKernelIvEEvv)
        /*0050*/ 	.word	0x00000000


	//----- nvinfo : EIATTR_REGCOUNT
	.align		4
.L_56:
        /*0054*/ 	.byte	0x04, 0x2f
        /*0056*/ 	.short	(.L_58 - .L_57)
	.align		4
.L_57:
        /*0058*/ 	.word	index@(_ZN3cub18CUB_300001_SM_10006detail8for_each13static_kernelINS2_12policy_hub_t12policy_500_tEmN6thrust24THRUST_300001_SM_1000_NS8cuda_cub20__uninitialized_fill7functorINS7_10device_ptrIfEEfEEEEvT0_T1_)
        /*005c*/ 	.word	0x00000008


	//----- nvinfo : EIATTR_FRAME_SIZE
	.align		4
.L_58:
        /*0060*/ 	.byte	0x04, 0x11
        /*0062*/ 	.short	(.L_60 - .L_59)
	.align		4
.L_59:
        /*0064*/ 	.word	index@(_ZN3cub18CUB_300001_SM_10006detail8for_each13static_kernelINS2_12policy_hub_t12policy_500_tEmN6thrust24THRUST_300001_SM_1000_NS8cuda_cub20__uninitialized_fill7functorINS7_10device_ptrIfEEfEEEEvT0_T1_)
        /*0068*/ 	.word	0x00000000


	//----- nvinfo : EIATTR_MIN_STACK_SIZE
	.align		4
.L_60:
        /*006c*/ 	.byte	0x04, 0x12
        /*006e*/ 	.short	(.L_62 - .L_61)
	.align		4
.L_61:
        /*0070*/ 	.word	index@(_ZN3cub18CUB_300001_SM_10006detail8for_each13static_kernelINS2_12policy_hub_t12policy_500_tEmN6thrust24THRUST_300001_SM_1000_NS8cuda_cub20__uninitialized_fill7functorINS7_10device_ptrIfEEfEEEEvT0_T1_)
        /*0074*/ 	.word	0x00000000


	//----- nvinfo : EIATTR_MIN_STACK_SIZE
	.align		4
.L_62:
        /*0078*/ 	.byte	0x04, 0x12
        /*007a*/ 	.short	(.L_64 - .L_63)
	.align		4
.L_63:
        /*007c*/ 	.word	index@(_ZN3cub18CUB_300001_SM_10006detail11EmptyKernelIvEEvv)
        /*0080*/ 	.word	0x00000000


	//----- nvinfo : EIATTR_MIN_STACK_SIZE
	.align		4
.L_64:
        /*0084*/ 	.byte	0x04, 0x12
        /*0086*/ 	.short	(.L_66 - .L_65)
	.align		4
.L_65:
        /*0088*/ 	.word	index@(_Z4testPfS_S_S_S_S_S_S_S_S_S_S_S_)
        /*008c*/ 	.word	0x00000000


	//----- nvinfo : EIATTR_MIN_STACK_SIZE
	.align		4
.L_66:
        /*0090*/ 	.byte	0x04, 0x12
        /*0092*/ 	.short	(.L_68 - .L_67)
	.align		4
.L_67:
        /*0094*/ 	.word	index@(_Z9addKernelPKfS0_PfS1_S1_S1_S1_S1_)
        /*0098*/ 	.word	0x00000000
.L_68:


//--------------------- .nv.compat                --------------------------
	.section	.nv.compat,"",@"SHT_CUDA_COMPAT_INFO"
	.align	4
        /*0000*/ 	.byte	0x02, 0x09, 0x00, 0x00, 0x02, 0x02, 0x01, 0x00, 0x02, 0x05, 0x05, 0x00, 0x03, 0x07, 0x01, 0x01
        /*0010*/ 	.byte	0x02, 0x03, 0x00, 0x00, 0x02, 0x06, 0x01, 0x00, 0x04, 0x0b, 0x08, 0x00, 0x01, 0x00, 0x00, 0x00
        /*0020*/ 	.byte	0x00, 0x00, 0x00, 0x00


//--------------------- .nv.info._ZN3cub18CUB_300001_SM_10006detail8for_each13static_kernelINS2_12policy_hub_t12policy_500_tEmN6thrust24THRUST_300001_SM_1000_NS8cuda_cub20__uninitialized_fill7functorINS7_10device_ptrIfEEfEEEEvT0_T1_ --------------------------
	.section	.nv.info._ZN3cub18CUB_300001_SM_10006detail8for_each13static_kernelINS2_12policy_hub_t12policy_500_tEmN6thrust24THRUST_300001_SM_1000_NS8cuda_cub20__uninitialized_fill7functorINS7_10device_ptrIfEEfEEEEvT0_T1_,"",@"SHT_CUDA_INFO"
	.sectionflags	@""
	.align	4


	//----- nvinfo : EIATTR_CUDA_API_VERSION
	.align		4
        /*0000*/ 	.byte	0x04, 0x37
        /*0002*/ 	.short	(.L_70 - .L_69)
.L_69:
        /*0004*/ 	.word	0x00000082


	//----- nvinfo : EIATTR_KPARAM_INFO
	.align		4
.L_70:
        /*0008*/ 	.byte	0x04, 0x17
        /*000a*/ 	.short	(.L_72 - .L_71)
.L_71:
        /*000c*/ 	.word	0x00000000
        /*0010*/ 	.short	0x0001
        /*0012*/ 	.short	0x0008
        /*0014*/ 	.byte	0x00, 0xf0, 0x41, 0x00


	//----- nvinfo : EIATTR_KPARAM_INFO
	.align		4
.L_72:
        /*0018*/ 	.byte	0x04, 0x17
        /*001a*/ 	.short	(.L_74 - .L_73)
.L_73:
        /*001c*/ 	.word	0x00000000
        /*0020*/ 	.short	0x0000
        /*0022*/ 	.short	0x0000
        /*0024*/ 	.byte	0x00, 0xf0, 0x21, 0x00


	//----- nvinfo : EIATTR_SPARSE_MMA_MASK
	.align		4
.L_74:
        /*0028*/ 	.byte	0x03, 0x50
        /*002a*/ 	.short	0x0000


	//----- nvinfo : EIATTR_MAXREG_COUNT
	.align		4
        /*002c*/ 	.byte	0x03, 0x1b
        /*002e*/ 	.short	0x00ff


	//----- nvinfo : EIATTR_MERCURY_ISA_VERSION
	.align		4
        /*0030*/ 	.byte	0x03, 0x5f
        /*0032*/ 	.short	0x0101


	//----- nvinfo : EIATTR_VRC_CTA_INIT_COUNT
	.align		4
        /*0034*/ 	.byte	0x02, 0x4a
	.zero		1
	.zero		1


	//----- nvinfo : EIATTR_EXIT_INSTR_OFFSETS
	.align		4
        /*0038*/ 	.byte	0x04, 0x1c
        /*003a*/ 	.short	(.L_76 - .L_75)


	//   ....[0]....
.L_75:
        /*003c*/ 	.word	0x00000130


	//   ....[1]....
        /*0040*/ 	.word	0x00000230


	//   ....[2]....
        /*0044*/ 	.word	0x00000260


	//----- nvinfo : EIATTR_MAX_THREADS
	.align		4
.L_76:
        /*0048*/ 	.byte	0x04, 0x05
        /*004a*/ 	.short	(.L_78 - .L_77)
.L_77:
        /*004c*/ 	.word	0x00000100
        /*0050*/ 	.word	0x00000001
        /*0054*/ 	.word	0x00000001


	//----- nvinfo : EIATTR_CBANK_PARAM_SIZE
	.align		4
.L_78:
        /*0058*/ 	.byte	0x03, 0x19
        /*005a*/ 	.short	0x0018


	//----- nvinfo : EIATTR_PARAM_CBANK
	.align		4
        /*005c*/ 	.byte	0x04, 0x0a
        /*005e*/ 	.short	(.L_80 - .L_79)
	.align		4
.L_79:
        /*0060*/ 	.word	index@(.nv.constant0._ZN3cub18CUB_300001_SM_10006detail8for_each13static_kernelINS2_12policy_hub_t12policy_500_tEmN6thrust24THRUST_300001_SM_1000_NS8cuda_cub20__uninitialized_fill7functorINS7_10device_ptrIfEEfEEEEvT0_T1_)
        /*0064*/ 	.short	0x0380
        /*0066*/ 	.short	0x0018


	//----- nvinfo : EIATTR_SW_WAR
	.align		4
.L_80:
        /*0068*/ 	.byte	0x04, 0x36
        /*006a*/ 	.short	(.L_82 - .L_81)
.L_81:
        /*006c*/ 	.word	0x00000008
.L_82:


//--------------------- .nv.info._ZN3cub18CUB_300001_SM_10006detail11EmptyKernelIvEEvv --------------------------
	.section	.nv.info._ZN3cub18CUB_300001_SM_10006detail11EmptyKernelIvEEvv,"",@"SHT_CUDA_INFO"
	.sectionflags	@""
	.align	4


	//----- nvinfo : EIATTR_CUDA_API_VERSION
	.align		4
        /*0000*/ 	.byte	0x04, 0x37
        /*0002*/ 	.short	(.L_84 - .L_83)
.L_83:
        /*0004*/ 	.word	0x00000082


	//----- nvinfo : EIATTR_SPARSE_MMA_MASK
	.align		4
.L_84:
        /*0008*/ 	.byte	0x03, 0x50
        /*000a*/ 	.short	0x0000


	//----- nvinfo : EIATTR_MAXREG_COUNT
	.align		4
        /*000c*/ 	.byte	0x03, 0x1b
        /*000e*/ 	.short	0x00ff


	//----- nvinfo : EIATTR_MERCURY_ISA_VERSION
	.align		4
        /*0010*/ 	.byte	0x03, 0x5f
        /*0012*/ 	.short	0x0101


	//----- nvinfo : EIATTR_VRC_CTA_INIT_COUNT
	.align		4
        /*0014*/ 	.byte	0x02, 0x4a
	.zero		1
	.zero		1


	//----- nvinfo : EIATTR_EXIT_INSTR_OFFSETS
	.align		4
        /*0018*/ 	.byte	0x04, 0x1c
        /*001a*/ 	.short	(.L_86 - .L_85)


	//   ....[0]....
.L_85:
        /*001c*/ 	.word	0x00000010


	//----- nvinfo : EIATTR_SW_WAR
	.align		4
.L_86:
        /*0020*/ 	.byte	0x04, 0x36
        /*0022*/ 	.short	(.L_88 - .L_87)
.L_87:
        /*0024*/ 	.word	0x00000008
.L_88:


//--------------------- .nv.info._Z4testPfS_S_S_S_S_S_S_S_S_S_S_S_ --------------------------
	.section	.nv.info._Z4testPfS_S_S_S_S_S_S_S_S_S_S_S_,"",@"SHT_CUDA_INFO"
	.sectionflags	@""
	.align	4


	//----- nvinfo : EIATTR_CUDA_API_VERSION
	.align		4
        /*0000*/ 	.byte	0x04, 0x37
        /*0002*/ 	.short	(.L_90 - .L_89)
.L_89:
        /*0004*/ 	.word	0x00000082


	//----- nvinfo : EIATTR_KPARAM_INFO
	.align		4
.L_90:
        /*0008*/ 	.byte	0x04, 0x17
        /*000a*/ 	.short	(.L_92 - .L_91)
.L_91:
        /*000c*/ 	.word	0x00000000
        /*0010*/ 	.short	0x000c
        /*0012*/ 	.short	0x0060
        /*0014*/ 	.byte	0x00, 0xf5, 0x21, 0x00


	//----- nvinfo : EIATTR_KPARAM_INFO
	.align		4
.L_92:
        /*0018*/ 	.byte	0x04, 0x17
        /*001a*/ 	.short	(.L_94 - .L_93)
.L_93:
        /*001c*/ 	.word	0x00000000
        /*0020*/ 	.short	0x000b
        /*0022*/ 	.short	0x0058
        /*0024*/ 	.byte	0x00, 0xf5, 0x21, 0x00


	//----- nvinfo : EIATTR_KPARAM_INFO
	.align		4
.L_94:
        /*0028*/ 	.byte	0x04, 0x17
        /*002a*/ 	.short	(.L_96 - .L_95)
.L_95:
        /*002c*/ 	.word	0x00000000
        /*0030*/ 	.short	0x000a
        /*0032*/ 	.short	0x0050
        /*0034*/ 	.byte	0x00, 0xf5, 0x21, 0x00


	//----- nvinfo : EIATTR_KPARAM_INFO
	.align		4
.L_96:
        /*0038*/ 	.byte	0x04, 0x17
        /*003a*/ 	.short	(.L_98 - .L_97)
.L_97:
        /*003c*/ 	.word	0x00000000
        /*0040*/ 	.short	0x0009
        /*0042*/ 	.short	0x0048
        /*0044*/ 	.byte	0x00, 0xf5, 0x21, 0x00


	//----- nvinfo : EIATTR_KPARAM_INFO
	.align		4
.L_98:
        /*0048*/ 	.byte	0x04, 0x17
        /*004a*/ 	.short	(.L_100 - .L_99)
.L_99:
        /*004c*/ 	.word	0x00000000
        /*0050*/ 	.short	0x0008
        /*0052*/ 	.short	0x0040
        /*0054*/ 	.byte	0x00, 0xf5, 0x21, 0x00


	//----- nvinfo : EIATTR_KPARAM_INFO
	.align		4
.L_100:
        /*0058*/ 	.byte	0x04, 0x17
        /*005a*/ 	.short	(.L_102 - .L_101)
.L_101:
        /*005c*/ 	.word	0x00000000
        /*0060*/ 	.short	0x0007
        /*0062*/ 	.short	0x0038
        /*0064*/ 	.byte	0x00, 0xf5, 0x21, 0x00


	//----- nvinfo : EIATTR_KPARAM_INFO
	.align		4
.L_102:
        /*0068*/ 	.byte	0x04, 0x17
        /*006a*/ 	.short	(.L_104 - .L_103)
.L_103:
        /*006c*/ 	.word	0x00000000
        /*0070*/ 	.short	0x0006
        /*0072*/ 	.short	0x0030
        /*0074*/ 	.byte	0x00, 0xf5, 0x21, 0x00


	//----- nvinfo : EIATTR_KPARAM_INFO
	.align		4
.L_104:
        /*0078*/ 	.byte	0x04, 0x17
        /*007a*/ 	.short	(.L_106 - .L_105)
.L_105:
        /*007c*/ 	.word	0x00000000
        /*0080*/ 	.short	0x0005
        /*0082*/ 	.short	0x0028
        /*0084*/ 	.byte	0x00, 0xf5, 0x21, 0x00


	//----- nvinfo : EIATTR_KPARAM_INFO
	.align		4
.L_106:
        /*0088*/ 	.byte	0x04, 0x17
        /*008a*/ 	.short	(.L_108 - .L_107)
.L_107:
        /*008c*/ 	.word	0x00000000
        /*0090*/ 	.short	0x0004
        /*0092*/ 	.short	0x0020
        /*0094*/ 	.byte	0x00, 0xf5, 0x21, 0x00


	//----- nvinfo : EIATTR_KPARAM_INFO
	.align		4
.L_108:
        /*0098*/ 	.byte	0x04, 0x17
        /*009a*/ 	.short	(.L_110 - .L_109)
.L_109:
        /*009c*/ 	.word	0x00000000
        /*00a0*/ 	.short	0x0003
        /*00a2*/ 	.short	0x0018
        /*00a4*/ 	.byte	0x00, 0xf5, 0x21, 0x00


	//----- nvinfo : EIATTR_KPARAM_INFO
	.align		4
.L_110:
        /*00a8*/ 	.byte	0x04, 0x17
        /*00aa*/ 	.short	(.L_112 - .L_111)
.L_111:
        /*00ac*/ 	.word	0x00000000
        /*00b0*/ 	.short	0x0002
        /*00b2*/ 	.short	0x0010
        /*00b4*/ 	.byte	0x00, 0xf5, 0x21, 0x00


	//----- nvinfo : EIATTR_KPARAM_INFO
	.align		4
.L_112:
        /*00b8*/ 	.byte	0x04, 0x17
        /*00ba*/ 	.short	(.L_114 - .L_113)
.L_113:
        /*00bc*/ 	.word	0x00000000
        /*00c0*/ 	.short	0x0001
        /*00c2*/ 	.short	0x0008
        /*00c4*/ 	.byte	0x00, 0xf5, 0x21, 0x00


	//----- nvinfo : EIATTR_KPARAM_INFO
	.align		4
.L_114:
        /*00c8*/ 	.byte	0x04, 0x17
        /*00ca*/ 	.short	(.L_116 - .L_115)
.L_115:
        /*00cc*/ 	.word	0x00000000
        /*00d0*/ 	.short	0x0000
        /*00d2*/ 	.short	0x0000
        /*00d4*/ 	.byte	0x00, 0xf5, 0x21, 0x00


	//----- nvinfo : EIATTR_SPARSE_MMA_MASK
	.align		4
.L_116:
        /*00d8*/ 	.byte	0x03, 0x50
        /*00da*/ 	.short	0x0000


	//----- nvinfo : EIATTR_MAXREG_COUNT
	.align		4
        /*00dc*/ 	.byte	0x03, 0x1b
        /*00de*/ 	.short	0x00ff


	//----- nvinfo : EIATTR_NUM_BARRIERS
	.align		4
        /*00e0*/ 	.byte	0x02, 0x4c
        /*00e2*/ 	.byte	0x01
	.zero		1


	//----- nvinfo : EIATTR_MERCURY_ISA_VERSION
	.align		4
        /*00e4*/ 	.byte	0x03, 0x5f
        /*00e6*/ 	.short	0x0101


	//----- nvinfo : EIATTR_VRC_CTA_INIT_COUNT
	.align		4
        /*00e8*/ 	.byte	0x02, 0x4a
	.zero		1
	.zero		1


	//----- nvinfo : EIATTR_EXIT_INSTR_OFFSETS
	.align		4
        /*00ec*/ 	.byte	0x04, 0x1c
        /*00ee*/ 	.short	(.L_118 - .L_117)


	//   ....[0]....
.L_117:
        /*00f0*/ 	.word	0x000007a0


	//----- nvinfo : EIATTR_CRS_STACK_SIZE
	.align		4
.L_118:
        /*00f4*/ 	.byte	0x04, 0x1e
        /*00f6*/ 	.short	(.L_120 - .L_119)
.L_119:
        /*00f8*/ 	.word	0x00000000


	//----- nvinfo : EIATTR_CBANK_PARAM_SIZE
	.align		4
.L_120:
        /*00fc*/ 	.byte	0x03, 0x19
        /*00fe*/ 	.short	0x0068


	//----- nvinfo : EIATTR_PARAM_CBANK
	.align		4
        /*0100*/ 	.byte	0x04, 0x0a
        /*0102*/ 	.short	(.L_122 - .L_121)
	.align		4
.L_121:
        /*0104*/ 	.word	index@(.nv.constant0._Z4testPfS_S_S_S_S_S_S_S_S_S_S_S_)
        /*0108*/ 	.short	0x0380
        /*010a*/ 	.short	0x0068


	//----- nvinfo : EIATTR_SW_WAR
	.align		4
.L_122:
        /*010c*/ 	.byte	0x04, 0x36
        /*010e*/ 	.short	(.L_124 - .L_123)
.L_123:
        /*0110*/ 	.word	0x00000008
.L_124:


//--------------------- .nv.info._Z9addKernelPKfS0_PfS1_S1_S1_S1_S1_ --------------------------
	.section	.nv.info._Z9addKernelPKfS0_PfS1_S1_S1_S1_S1_,"",@"SHT_CUDA_INFO"
	.sectionflags	@""
	.align	4


	//----- nvinfo : EIATTR_CUDA_API_VERSION
	.align		4
        /*0000*/ 	.byte	0x04, 0x37
        /*0002*/ 	.short	(.L_126 - .L_125)
.L_125:
        /*0004*/ 	.word	0x00000082


	//----- nvinfo : EIATTR_KPARAM_INFO
	.align		4
.L_126:
        /*0008*/ 	.byte	0x04, 0x17
        /*000a*/ 	.short	(.L_128 - .L_127)
.L_127:
        /*000c*/ 	.word	0x00000000
        /*0010*/ 	.short	0x0007
        /*0012*/ 	.short	0x0038
        /*0014*/ 	.byte	0x00, 0xf5, 0x21, 0x00


	//----- nvinfo : EIATTR_KPARAM_INFO
	.align		4
.L_128:
        /*0018*/ 	.byte	0x04, 0x17
        /*001a*/ 	.short	(.L_130 - .L_129)
.L_129:
        /*001c*/ 	.word	0x00000000
        /*0020*/ 	.short	0x0006
        /*0022*/ 	.short	0x0030
        /*0024*/ 	.byte	0x00, 0xf5, 0x21, 0x00


	//----- nvinfo : EIATTR_KPARAM_INFO
	.align		4
.L_130:
        /*0028*/ 	.byte	0x04, 0x17
        /*002a*/ 	.short	(.L_132 - .L_131)
.L_131:
        /*002c*/ 	.word	0x00000000
        /*0030*/ 	.short	0x0005
        /*0032*/ 	.short	0x0028
        /*0034*/ 	.byte	0x00, 0xf5, 0x21, 0x00


	//----- nvinfo : EIATTR_KPARAM_INFO
	.align		4
.L_132:
        /*0038*/ 	.byte	0x04, 0x17
        /*003a*/ 	.short	(.L_134 - .L_133)
.L_133:
        /*003c*/ 	.word	0x00000000
        /*0040*/ 	.short	0x0004
        /*0042*/ 	.short	0x0020
        /*0044*/ 	.byte	0x00, 0xf5, 0x21, 0x00


	//----- nvinfo : EIATTR_KPARAM_INFO
	.align		4
.L_134:
        /*0048*/ 	.byte	0x04, 0x17
        /*004a*/ 	.short	(.L_136 - .L_135)
.L_135:
        /*004c*/ 	.word	0x00000000
        /*0050*/ 	.short	0x0003
        /*0052*/ 	.short	0x0018
        /*0054*/ 	.byte	0x00, 0xf5, 0x21, 0x00


	//----- nvinfo : EIATTR_KPARAM_INFO
	.align		4
.L_136:
        /*0058*/ 	.byte	0x04, 0x17
        /*005a*/ 	.short	(.L_138 - .L_137)
.L_137:
        /*005c*/ 	.word	0x00000000
        /*0060*/ 	.short	0x0002
        /*0062*/ 	.short	0x0010
        /*0064*/ 	.byte	0x00, 0xf5, 0x21, 0x00


	//----- nvinfo : EIATTR_KPARAM_INFO
	.align		4
.L_138:
        /*0068*/ 	.byte	0x04, 0x17
        /*006a*/ 	.short	(.L_140 - .L_139)
.L_139:
        /*006c*/ 	.word	0x00000000
        /*0070*/ 	.short	0x0001
        /*0072*/ 	.short	0x0008
        /*0074*/ 	.byte	0x00, 0xf5, 0x21, 0x00


	//----- nvinfo : EIATTR_KPARAM_INFO
	.align		4
.L_140:
        /*0078*/ 	.byte	0x04, 0x17
        /*007a*/ 	.short	(.L_142 - .L_141)
.L_141:
        /*007c*/ 	.word	0x00000000
        /*0080*/ 	.short	0x0000
        /*0082*/ 	.short	0x0000
        /*0084*/ 	.byte	0x00, 0xf5, 0x21, 0x00


	//----- nvinfo : EIATTR_SPARSE_MMA_MASK
	.align		4
.L_142:
        /*0088*/ 	.byte	0x03, 0x50
        /*008a*/ 	.short	0x0000


	//----- nvinfo : EIATTR_MAXREG_COUNT
	.align		4
        /*008c*/ 	.byte	0x03, 0x1b
        /*008e*/ 	.short	0x00ff


	//----- nvinfo : EIATTR_NUM_BARRIERS
	.align		4
        /*0090*/ 	.byte	0x02, 0x4c
        /*0092*/ 	.byte	0x01
	.zero		1


	//----- nvinfo : EIATTR_MERCURY_ISA_VERSION
	.align		4
        /*0094*/ 	.byte	0x03, 0x5f
        /*0096*/ 	.short	0x0101


	//----- nvinfo : EIATTR_VRC_CTA_INIT_COUNT
	.align		4
        /*0098*/ 	.byte	0x02, 0x4a
	.zero		1
	.zero		1


	//----- nvinfo : EIATTR_EXIT_INSTR_OFFSETS
	.align		4
        /*009c*/ 	.byte	0x04, 0x1c
        /*009e*/ 	.short	(.L_144 - .L_143)


	//   ....[0]....
.L_143:
        /*00a0*/ 	.word	0x00000850


	//----- nvinfo : EIATTR_CRS_STACK_SIZE
	.align		4
.L_144:
        /*00a4*/ 	.byte	0x04, 0x1e
        /*00a6*/ 	.short	(.L_146 - .L_145)
.L_145:
        /*00a8*/ 	.word	0x00000000


	//----- nvinfo : EIATTR_CBANK_PARAM_SIZE
	.align		4
.L_146:
        /*00ac*/ 	.byte	0x03, 0x19
        /*00ae*/ 	.short	0x0040


	//----- nvinfo : EIATTR_PARAM_CBANK
	.align		4
        /*00b0*/ 	.byte	0x04, 0x0a
        /*00b2*/ 	.short	(.L_148 - .L_147)
	.align		4
.L_147:
        /*00b4*/ 	.word	index@(.nv.constant0._Z9addKernelPKfS0_PfS1_S1_S1_S1_S1_)
        /*00b8*/ 	.short	0x0380
        /*00ba*/ 	.short	0x0040


	//----- nvinfo : EIATTR_SW_WAR
	.align		4
.L_148:
        /*00bc*/ 	.byte	0x04, 0x36
        /*00be*/ 	.short	(.L_150 - .L_149)
.L_149:
        /*00c0*/ 	.word	0x00000008
.L_150:


//--------------------- .nv.callgraph             --------------------------
	.section	.nv.callgraph,"",@"SHT_CUDA_CALLGRAPH"
	.align	4
	.sectionentsize	8
	.align		4
        /*0000*/ 	.word	0x00000000
	.align		4
        /*0004*/ 	.word	0xffffffff
	.align		4
        /*0008*/ 	.word	0x00000000
	.align		4
        /*000c*/ 	.word	0xfffffffe
	.align		4
        /*0010*/ 	.word	0x00000000
	.align		4
        /*0014*/ 	.word	0xfffffffd
	.align		4
        /*0018*/ 	.word	0x00000000
	.align		4
        /*001c*/ 	.word	0xfffffffc


//--------------------- .nv.constant4             --------------------------
	.section	.nv.constant4,"a",@progbits
	.align	8
	.align		8
.nv.constant4:
        /*0000*/ 	.dword	_ZN34_INTERNAL_7e62fd89_4_k_cu_11b1ade54cuda3std3__45__cpo5beginE
	.align		8
        /*0008*/ 	.dword	_ZN34_INTERNAL_7e62fd89_4_k_cu_11b1ade54cuda3std3__45__cpo3endE
	.align		8
        /*0010*/ 	.dword	_ZN34_INTERNAL_7e62fd89_4_k_cu_11b1ade54cuda3std3__45__cpo6cbeginE
	.align		8
        /*0018*/ 	.dword	_ZN34_INTERNAL_7e62fd89_4_k_cu_11b1ade54cuda3std3__45__cpo4cendE
	.align		8
        /*0020*/ 	.dword	_ZN34_INTERNAL_7e62fd89_4_k_cu_11b1ade54cuda3std3__45__cpo6rbeginE
	.align		8
        /*0028*/ 	.dword	_ZN34_INTERNAL_7e62fd89_4_k_cu_11b1ade54cuda3std3__45__cpo4rendE
	.align		8
        /*0030*/ 	.dword	_ZN34_INTERNAL_7e62fd89_4_k_cu_11b1ade54cuda3std3__45__cpo7crbeginE
	.align		8
        /*0038*/ 	.dword	_ZN34_INTERNAL_7e62fd89_4_k_cu_11b1ade54cuda3std3__45__cpo5crendE
	.align		8
        /*0040*/ 	.dword	_ZN34_INTERNAL_7e62fd89_4_k_cu_11b1ade54cuda3std3__436_GLOBAL__N__7e62fd89_4_k_cu_11b1ade56ignoreE
	.align		8
        /*0048*/ 	.dword	_ZN34_INTERNAL_7e62fd89_4_k_cu_11b1ade54cuda3std3__419piecewise_constructE
	.align		8
        /*0050*/ 	.dword	_ZN34_INTERNAL_7e62fd89_4_k_cu_11b1ade54cuda3std3__48in_placeE
	.align		8
        /*0058*/ 	.dword	_ZN34_INTERNAL_7e62fd89_4_k_cu_11b1ade54cuda3std3__420unreachable_sentinelE
	.align		8
        /*0060*/ 	.dword	_ZN34_INTERNAL_7e62fd89_4_k_cu_11b1ade54cuda3std3__47nulloptE
	.align		8
        /*0068*/ 	.dword	_ZN34_INTERNAL_7e62fd89_4_k_cu_11b1ade54cuda3std3__48unexpectE
	.align		8
        /*0070*/ 	.dword	_ZN34_INTERNAL_7e62fd89_4_k_cu_11b1ade54cuda3std6ranges3__45__cpo4swapE
	.align		8
        /*0078*/ 	.dword	_ZN34_INTERNAL_7e62fd89_4_k_cu_11b1ade54cuda3std6ranges3__45__cpo9iter_moveE
	.align		8
        /*0080*/ 	.dword	_ZN34_INTERNAL_7e62fd89_4_k_cu_11b1ade54cuda3std6ranges3__45__cpo5beginE
	.align		8
        /*0088*/ 	.dword	_ZN34_INTERNAL_7e62fd89_4_k_cu_11b1ade54cuda3std6ranges3__45__cpo3endE
	.align		8
        /*0090*/ 	.dword	_ZN34_INTERNAL_7e62fd89_4_k_cu_11b1ade54cuda3std6ranges3__45__cpo6cbeginE
	.align		8
        /*0098*/ 	.dword	_ZN34_INTERNAL_7e62fd89_4_k_cu_11b1ade54cuda3std6ranges3__45__cpo4cendE
	.align		8
        /*00a0*/ 	.dword	_ZN34_INTERNAL_7e62fd89_4_k_cu_11b1ade54cuda3std6ranges3__45__cpo7advanceE
	.align		8
        /*00a8*/ 	.dword	_ZN34_INTERNAL_7e62fd89_4_k_cu_11b1ade54cuda3std6ranges3__45__cpo9iter_swapE
	.align		8
        /*00b0*/ 	.dword	_ZN34_INTERNAL_7e62fd89_4_k_cu_11b1ade54cuda3std6ranges3__45__cpo4nextE
	.align		8
        /*00b8*/ 	.dword	_ZN34_INTERNAL_7e62fd89_4_k_cu_11b1ade54cuda3std6ranges3__45__cpo4prevE
	.align		8
        /*00c0*/ 	.dword	_ZN34_INTERNAL_7e62fd89_4_k_cu_11b1ade54cuda3std6ranges3__45__cpo4dataE
	.align		8
        /*00c8*/ 	.dword	_ZN34_INTERNAL_7e62fd89_4_k_cu_11b1ade54cuda3std6ranges3__45__cpo5cdataE
	.align		8
        /*00d0*/ 	.dword	_ZN34_INTERNAL_7e62fd89_4_k_cu_11b1ade54cuda3std6ranges3__45__cpo4sizeE
	.align		8
        /*00d8*/ 	.dword	_ZN34_INTERNAL_7e62fd89_4_k_cu_11b1ade54cuda3std6ranges3__45__cpo5ssizeE
	.align		8
        /*00e0*/ 	.dword	_ZN34_INTERNAL_7e62fd89_4_k_cu_11b1ade54cuda3std6ranges3__45__cpo8distanceE
	.align		8
        /*00e8*/ 	.dword	_ZN34_INTERNAL_7e62fd89_4_k_cu_11b1ade56thrust24THRUST_300001_SM_1000_NS8cuda_cub3parE
	.align		8
        /*00f0*/ 	.dword	_ZN34_INTERNAL_7e62fd89_4_k_cu_11b1ade56thrust24THRUST_300001_SM_1000_NS8cuda_cub10par_nosyncE
	.align		8
        /*00f8*/ 	.dword	_ZN34_INTERNAL_7e62fd89_4_k_cu_11b1ade56thrust24THRUST_300001_SM_1000_NS6system6detail10sequential3seqE
	.align		8
        /*0100*/ 	.dword	_ZN34_INTERNAL_7e62fd89_4_k_cu_11b1ade56thrust24THRUST_300001_SM_1000_NS12placeholders2_1E
	.align		8
        /*0108*/ 	.dword	_ZN34_INTERNAL_7e62fd89_4_k_cu_11b1ade56thrust24THRUST_300001_SM_1000_NS12placeholders2_2E
	.align		8
        /*0110*/ 	.dword	_ZN34_INTERNAL_7e62fd89_4_k_cu_11b1ade56thrust24THRUST_300001_SM_1000_NS12placeholders2_3E
	.align		8
        /*0118*/ 	.dword	_ZN34_INTERNAL_7e62fd89_4_k_cu_11b1ade56thrust24THRUST_300001_SM_1000_NS12placeholders2_4E
	.align		8
        /*0120*/ 	.dword	_ZN34_INTERNAL_7e62fd89_4_k_cu_11b1ade56thrust24THRUST_300001_SM_1000_NS12placeholders2_5E
	.align		8
        /*0128*/ 	.dword	_ZN34_INTERNAL_7e62fd89_4_k_cu_11b1ade56thrust24THRUST_300001_SM_1000_NS12placeholders2_6E
	.align		8
        /*0130*/ 	.dword	_ZN34_INTERNAL_7e62fd89_4_k_cu_11b1ade56thrust24THRUST_300001_SM_1000_NS12placeholders2_7E
	.align		8
        /*0138*/ 	.dword	_ZN34_INTERNAL_7e62fd89_4_k_cu_11b1ade56thrust24THRUST_300001_SM_1000_NS12placeholders2_8E
	.align		8
        /*0140*/ 	.dword	_ZN34_INTERNAL_7e62fd89_4_k_cu_11b1ade56thrust24THRUST_300001_SM_1000_NS12placeholders2_9E
	.align		8
        /*0148*/ 	.dword	_ZN34_INTERNAL_7e62fd89_4_k_cu_11b1ade56thrust24THRUST_300001_SM_1000_NS12placeholders3_10E
	.align		8
        /*0150*/ 	.dword	_ZN34_INTERNAL_7e62fd89_4_k_cu_11b1ade56thrust24THRUST_300001_SM_1000_NS3seqE


//--------------------- .text._ZN3cub18CUB_300001_SM_10006detail8for_each13static_kernelINS2_12policy_hub_t12policy_500_tEmN6thrust24THRUST_300001_SM_1000_NS8cuda_cub20__uninitialized_fill7functorINS7_10device_ptrIfEEfEEEEvT0_T1_ --------------------------
	.section	.text._ZN3cub18CUB_300001_SM_10006detail8for_each13static_kernelINS2_12policy_hub_t12policy_500_tEmN6thrust24THRUST_300001_SM_1000_NS8cuda_cub20__uninitialized_fill7functorINS7_10device_ptrIfEEfEEEEvT0_T1_,"ax",@progbits
	.align	128
        .global         _ZN3cub18CUB_300001_SM_10006detail8for_each13static_kernelINS2_12policy_hub_t12policy_500_tEmN6thrust24THRUST_300001_SM_1000_NS8cuda_cub20__uninitialized_fill7functorINS7_10device_ptrIfEEfEEEEvT0_T1_
        .type           _ZN3cub18CUB_300001_SM_10006detail8for_each13static_kernelINS2_12policy_hub_t12policy_500_tEmN6thrust24THRUST_300001_SM_1000_NS8cuda_cub20__uninitialized_fill7functorINS7_10device_ptrIfEEfEEEEvT0_T1_,@function
        .size           _ZN3cub18CUB_300001_SM_10006detail8for_each13static_kernelINS2_12policy_hub_t12policy_500_tEmN6thrust24THRUST_300001_SM_1000_NS8cuda_cub20__uninitialized_fill7functorINS7_10device_ptrIfEEfEEEEvT0_T1_,(.L_x_24 - _ZN3cub18CUB_300001_SM_10006detail8for_each13static_kernelINS2_12policy_hub_t12policy_500_tEmN6thrust24THRUST_300001_SM_1000_NS8cuda_cub20__uninitialized_fill7functorINS7_10device_ptrIfEEfEEEEvT0_T1_)
        .other          _ZN3cub18CUB_300001_SM_10006detail8for_each13static_kernelINS2_12policy_hub_t12policy_500_tEmN6thrust24THRUST_300001_SM_1000_NS8cuda_cub20__uninitialized_fill7functorINS7_10device_ptrIfEEfEEEEvT0_T1_,@"STO_CUDA_ENTRY STV_DEFAULT"
_ZN3cub18CUB_300001_SM_10006detail8for_each13static_kernelINS2_12policy_hub_t12policy_500_tEmN6thrust24THRUST_300001_SM_1000_NS8cuda_cub20__uninitialized_fill7functorINS7_10device_ptrIfEEfEEEEvT0_T1_:
.text._ZN3cub18CUB_300001_SM_10006detail8for_each13static_kernelINS2_12policy_hub_t12policy_500_tEmN6thrust24THRUST_300001_SM_1000_NS8cuda_cub20__uninitialized_fill7functorINS7_10device_ptrIfEEfEEEEvT0_T1_:
[----:B------:R-:W-:Y:S08]  /*0000*/  LDC R1, c[0x0][0x37c] ;  /* 0x0000df00ff017b82 */ /* 0x000ff00000000800 */
[----:B------:R-:W0:Y:S01]  /*0010*/  S2UR UR4, SR_CTAID.X ;  /* 0x00000000000479c3 */ /* 0x000e220000002500 */
[----:B------:R-:W1:Y:S01]  /*0020*/  LDCU.64 UR6, c[0x0][0x380] ;  /* 0x00007000ff0677ac */ /* 0x000e620008000a00 */
[----:B------:R-:W2:Y:S01]  /*0030*/  LDCU.64 UR8, c[0x0][0x358] ;  /* 0x00006b00ff0877ac */ /* 0x000ea20008000a00 */
[----:B0-----:R-:W-:-:S04]  /*0040*/  UIMAD.WIDE.U32 UR4, UR4, 0x200, URZ ;  /* 0x00000200040478a5 */ /* 0x001fc8000f8e00ff */
[----:B-1----:R-:W-:-:S04]  /*0050*/  UIADD3 UR6, UP0, UPT, -UR4, UR6, URZ ;  /* 0x0000000604067290 */ /* 0x002fc8000ff1e1ff */
[----:B------:R-:W-:Y:S02]  /*0060*/  UIADD3.X UR7, UPT, UPT, ~UR5, UR7, URZ, UP0, !UPT ;  /* 0x0000000705077290 */ /* 0x000fe400087fe5ff */
[----:B------:R-:W-:-:S04]  /*0070*/  UISETP.GE.U32.AND UP0, UPT, UR6, 0x200, UPT ;  /* 0x000002000600788c */ /* 0x000fc8000bf06070 */
[----:B------:R-:W-:-:S09]  /*0080*/  UISETP.GE.U32.AND.EX UP0, UPT, UR7, URZ, UPT, UP0 ;  /* 0x000000ff0700728c */ /* 0x000fd2000bf06100 */
[----:B--2---:R-:W-:Y:S05]  /*0090*/  BRA.U !UP0, `(.L_x_0) ;  /* 0x0000000108287547 */ /* 0x004fea000b800000 */
[----:B------:R-:W0:Y:S01]  /*00a0*/  S2R R0, SR_TID.X ;  /* 0x0000000000007919 */ /* 0x000e220000002100 */
[----:B------:R-:W1:Y:S01]  /*00b0*/  LDCU.64 UR6, c[0x0][0x388] ;  /* 0x00007100ff0677ac */ /* 0x000e620008000a00 */
[----:B------:R-:W2:Y:S01]  /*00c0*/  LDC R5, c[0x0][0x390] ;  /* 0x0000e400ff057b82 */ /* 0x000ea20000000800 */
[----:B0-----:R-:W-:-:S05]  /*00d0*/  IADD3 R0, P0, PT, R0, UR4, RZ ;  /* 0x0000000400007c10 */ /* 0x001fca000ff1e0ff */
[----:B------:R-:W-:Y:S01]  /*00e0*/  IMAD.X R3, RZ, RZ, UR5, P0 ;  /* 0x00000005ff037e24 */ /* 0x000fe200080e06ff */
[----:B-1----:R-:W-:-:S04]  /*00f0*/  LEA R2, P0, R0, UR6, 0x2 ;  /* 0x0000000600027c11 */ /* 0x002fc8000f8010ff */
[----:B------:R-:W-:-:S05]  /*0100*/  LEA.HI.X R3, R0, UR7, R3, 0x2, P0 ;  /* 0x0000000700037c11 */ /* 0x000fca00080f1403 */
[----:B--2---:R-:W-:Y:S04]  /*0110*/  STG.E desc[UR8][R2.64], R5 ;  /* 0x0000000502007986 */ /* 0x004fe8000c101908 */
[----:B------:R-:W-:Y:S01]  /*0120*/  STG.E desc[UR8][R2.64+0x400], R5 ;  /* 0x0004000502007986 */ /* 0x000fe2000c101908 */
[----:B------:R-:W-:Y:S05]  /*0130*/  EXIT ;  /* 0x000000000000794d */ /* 0x000fea0003800000 */
.L_x_0:
[----:B------:R-:W0:Y:S01]  /*0140*/  S2R R0, SR_TID.X ;  /* 0x0000000000007919 */ /* 0x000e220000002100 */
[----:B------:R-:W-:Y:S01]  /*0150*/  IMAD.U32 R2, RZ, RZ, UR7 ;  /* 0x00000007ff027e24 */ /* 0x000fe2000f8e00ff */
[----:B------:R-:W1:Y:S01]  /*0160*/  LDCU.64 UR10, c[0x0][0x388] ;  /* 0x00007100ff0a77ac */ /* 0x000e620008000a00 */
[----:B------:R-:W-:Y:S01]  /*0170*/  IMAD.U32 R4, RZ, RZ, UR7 ;  /* 0x00000007ff047e24 */ /* 0x000fe2000f8e00ff */
[----:B0-----:R-:W-:-:S04]  /*0180*/  ISETP.LT.U32.AND P0, PT, R0, UR6, PT ;  /* 0x0000000600007c0c */ /* 0x001fc8000bf01070 */
[----:B------:R-:W-:Y:S01]  /*0190*/  ISETP.GT.U32.AND.EX P0, PT, R2, RZ, PT, P0 ;  /* 0x000000ff0200720c */ /* 0x000fe20003f04100 */
[C---:B------:R-:W-:Y:S01]  /*01a0*/  VIADD R2, R0.reuse, 0x100 ;  /* 0x0000010000027836 */ /* 0x040fe20000000000 */
[----:B------:R-:W-:-:S04]  /*01b0*/  IADD3 R0, P2, PT, R0, UR4, RZ ;  /* 0x0000000400007c10 */ /* 0x000fc8000ff5e0ff */
[----:B------:R-:W-:Y:S01]  /*01c0*/  ISETP.LT.U32.AND P1, PT, R2, UR6, PT ;  /* 0x0000000602007c0c */ /* 0x000fe2000bf21070 */
[----:B------:R-:W-:Y:S01]  /*01d0*/  IMAD.X R3, RZ, RZ, UR5, P2 ;  /* 0x00000005ff037e24 */ /* 0x000fe200090e06ff */
[----:B-1----:R-:W-:Y:S02]  /*01e0*/  LEA R2, P2, R0, UR10, 0x2 ;  /* 0x0000000a00027c11 */ /* 0x002fe4000f8410ff */
[----:B------:R-:W-:Y:S02]  /*01f0*/  ISETP.GT.U32.AND.EX P1, PT, R4, RZ, PT, P1 ;  /* 0x000000ff0400720c */ /* 0x000fe40003f24110 */
[----:B------:R-:W-:Y:S01]  /*0200*/  LEA.HI.X R3, R0, UR11, R3, 0x2, P2 ;  /* 0x0000000b00037c11 */ /* 0x000fe200090f1403 */
[----:B------:R-:W0:Y:S04]  /*0210*/  @P0 LDC R5, c[0x0][0x390] ;  /* 0x0000e400ff050b82 */ /* 0x000e280000000800 */
[----:B0-----:R0:W-:Y:S06]  /*0220*/  @P0 STG.E desc[UR8][R2.64], R5 ;  /* 0x0000000502000986 */ /* 0x0011ec000c101908 */
[----:B------:R-:W-:Y:S05]  /*0230*/  @!P1 EXIT ;  /* 0x000000000000994d */ /* 0x000fea0003800000 */
[----:B0-----:R-:W0:Y:S02]  /*0240*/  LDC R5, c[0x0][0x390] ;  /* 0x0000e400ff057b82 */ /* 0x001e240000000800 */
[----:B0-----:R-:W-:Y:S01]  /*0250*/  STG.E desc[UR8][R2.64+0x400], R5 ;  /* 0x0004000502007986 */ /* 0x001fe2000c101908 */
[----:B------:R-:W-:Y:S05]  /*0260*/  EXIT ;  /* 0x000000000000794d */ /* 0x000fea0003800000 */
.L_x_1:
[----:B------:R-:W-:-:S00]  /*0270*/  BRA `(.L_x_1) ;  /* 0xfffffffc00fc7947 */ /* 0x000fc0000383ffff */
[----:B------:R-:W-:-:S00]  /*0280*/  NOP ;  /* 0x0000000000007918 */ /* 0x000fc00000000000 */
[----:B------:R-:W-:-:S00]  /*0290*/  NOP ;  /* 0x0000000000007918 */ /* 0x000fc00000000000 */
[----:B------:R-:W-:-:S00]  /*02a0*/  NOP ;  /* 0x0000000000007918 */ /* 0x000fc00000000000 */
[----:B------:R-:W-:-:S00]  /*02b0*/  NOP ;  /* 0x0000000000007918 */ /* 0x000fc00000000000 */
[----:B------:R-:W-:-:S00]  /*02c0*/  NOP ;  /* 0x0000000000007918 */ /* 0x000fc00000000000 */
[----:B------:R-:W-:-:S00]  /*02d0*/  NOP ;  /* 0x0000000000007918 */ /* 0x000fc00000000000 */
[----:B------:R-:W-:-:S00]  /*02e0*/  NOP ;  /* 0x0000000000007918 */ /* 0x000fc00000000000 */
[----:B------:R-:W-:-:S00]  /*02f0*/  NOP ;  /* 0x0000000000007918 */ /* 0x000fc00000000000 */
.L_x_24:


//--------------------- .text._ZN3cub18CUB_300001_SM_10006detail11EmptyKernelIvEEvv --------------------------
	.section	.text._ZN3cub18CUB_300001_SM_10006detail11EmptyKernelIvEEvv,"ax",@progbits
	.align	128
        .global         _ZN3cub18CUB_300001_SM_10006detail11EmptyKernelIvEEvv
        .type           _ZN3cub18CUB_300001_SM_10006detail11EmptyKernelIvEEvv,@function
        .size           _ZN3cub18CUB_300001_SM_10006detail11EmptyKernelIvEEvv,(.L_x_25 - _ZN3cub18CUB_300001_SM_10006detail11EmptyKernelIvEEvv)
        .other          _ZN3cub18CUB_300001_SM_10006detail11EmptyKernelIvEEvv,@"STO_CUDA_ENTRY STV_DEFAULT"
_ZN3cub18CUB_300001_SM_10006detail11EmptyKernelIvEEvv:
.text._ZN3cub18CUB_300001_SM_10006detail11EmptyKernelIvEEvv:
[----:B------:R-:W-:Y:S01]  /*0000*/  LDC R1, c[0x0][0x37c] ;  /* 0x0000df00ff017b82 */ /* 0x000fe20000000800 */
[----:B------:R-:W-:Y:S05]  /*0010*/  EXIT ;  /* 0x000000000000794d */ /* 0x000fea0003800000 */
.L_x_2:
        /* <DEDUP_REMOVED lines=14> */
.L_x_25:


//--------------------- .text._Z4testPfS_S_S_S_S_S_S_S_S_S_S_S_ --------------------------
	.section	.text._Z4testPfS_S_S_S_S_S_S_S_S_S_S_S_,"ax",@progbits
	.align	128
        .global         _Z4testPfS_S_S_S_S_S_S_S_S_S_S_S_
        .type           _Z4testPfS_S_S_S_S_S_S_S_S_S_S_S_,@function
        .size           _Z4testPfS_S_S_S_S_S_S_S_S_S_S_S_,(.L_x_23 - _Z4testPfS_S_S_S_S_S_S_S_S_S_S_S_)
        .other          _Z4testPfS_S_S_S_S_S_S_S_S_S_S_S_,@"STO_CUDA_ENTRY STV_DEFAULT"
_Z4testPfS_S_S_S_S_S_S_S_S_S_S_S_:
.text._Z4testPfS_S_S_S_S_S_S_S_S_S_S_S_:
[----:B------:R-:W-:Y:S08]  /*0000*/  LDC R1, c[0x0][0x37c] ;  /* 0x0000df00ff017b82 */ /* 0x000ff00000000800 */
[----:B------:R-:W0:Y:S01]  /*0010*/  S2UR UR5, SR_CgaCtaId ;  /* 0x00000000000579c3 */ /* 0x000e220000008800 */
[----:B------:R-:W-:Y:S01]  /*0020*/  UMOV UR4, 0x400 ;  /* 0x0000040000047882 */ /* 0x000fe20000000000 */
[----:B------:R-:W1:Y:S01]  /*0030*/  S2R R0, SR_CTAID.X ;  /* 0x0000000000007919 */ /* 0x000e620000002500 */
[----:B------:R-:W-:Y:S01]  /*0040*/  IMAD.MOV.U32 R3, RZ, RZ, RZ ;  /* 0x000000ffff037224 */ /* 0x000fe200078e00ff */
[----:B------:R-:W2:Y:S01]  /*0050*/  LDCU.64 UR6, c[0x0][0x358] ;  /* 0x00006b00ff0677ac */ /* 0x000ea20008000a00 */
[----:B------:R-:W3:Y:S01]  /*0060*/  S2R R2, SR_TID.X ;  /* 0x0000000000027919 */ /* 0x000ee20000002100 */
[----:B0-----:R-:W-:-:S09]  /*0070*/  ULEA UR4, UR5, UR4, 0x18 ;  /* 0x0000000405047291 */ /* 0x001fd2000f8ec0ff */
[----:B------:R-:W-:Y:S01]  /*0080*/  STS [UR4+0x54], RZ ;  /* 0x000054ffff007988 */ /* 0x000fe20008000804 */
[----:B-12---:R-:W-:Y:S06]  /*0090*/  BAR.SYNC.DEFER_BLOCKING 0x0 ;  /* 0x0000000000007b1d */ /* 0x006fec0000010000 */
.L_x_8:
[----:B---3--:R-:W-:Y:S01]  /*00a0*/  ISETP.NE.AND P0, PT, R2, RZ, PT ;  /* 0x000000ff0200720c */ /* 0x008fe20003f05270 */
[----:B------:R-:W-:-:S12]  /*00b0*/  BSSY.RECONVERGENT B0, `(.L_x_3) ;  /* 0x0000054000007945 */ /* 0x000fd80003800200 */
[----:B------:R-:W-:Y:S05]  /*00c0*/  @P0 BRA `(.L_x_4) ;  /* 0x0000000400480947 */ /* 0x000fea0003800000 */
[----:B------:R-:W0:Y:S01]  /*00d0*/  LDC.64 R24, c[0x0][0x398] ;  /* 0x0000e600ff187b82 */ /* 0x000e220000000a00 */
[C---:B------:R-:W-:Y:S02]  /*00e0*/  IMAD R5, R3.reuse, 0x15, RZ ;  /* 0x0000001503057824 */ /* 0x040fe400078e02ff */
[----:B------:R-:W-:-:S05]  /*00f0*/  IMAD R26, R3, 0xc400, R0 ;  /* 0x0000c400031a7824 */ /* 0x000fca00078e0200 */
[----:B------:R-:W1:Y:S01]  /*0100*/  LDC.64 R18, c[0x0][0x380] ;  /* 0x0000e000ff127b82 */ /* 0x000e620000000a00 */
[----:B0-----:R-:W-:-:S05]  /*0110*/  IMAD.WIDE.U32 R24, R5, 0x4, R24 ;  /* 0x0000000405187825 */ /* 0x001fca00078e0018 */
[----:B------:R-:W2:Y:S01]  /*0120*/  LDG.E R4, desc[UR6][R24.64] ;  /* 0x0000000618047981 */ /* 0x000ea2000c1e1900 */
[----:B-1----:R-:W-:-:S03]  /*0130*/  IMAD.WIDE.U32 R18, R26, 0x4, R18 ;  /* 0x000000041a127825 */ /* 0x002fc600078e0012 */
[----:B------:R-:W3:Y:S04]  /*0140*/  LDG.E R5, desc[UR6][R24.64+0x4] ;  /* 0x0000040618057981 */ /* 0x000ee8000c1e1900 */
[----:B------:R-:W2:Y:S04]  /*0150*/  LDG.E R27, desc[UR6][R18.64] ;  /* 0x00000006121b7981 */ /* 0x000ea8000c1e1900 */
[----:B------:R-:W4:Y:S04]  /*0160*/  LDG.E R6, desc[UR6][R24.64+0x8] ;  /* 0x0000080618067981 */ /* 0x000f28000c1e1900 */
[----:B------:R-:W5:Y:S04]  /*0170*/  LDG.E R7, desc[UR6][R24.64+0xc] ;  /* 0x00000c0618077981 */ /* 0x000f68000c1e1900 */
        /* <DEDUP_REMOVED lines=15> */
[----:B------:R-:W5:Y:S01]  /*0270*/  LDG.E R28, desc[UR6][R24.64+0x50] ;  /* 0x00005006181c7981 */ /* 0x000f62000c1e1900 */
[----:B------:R-:W0:Y:S01]  /*0280*/  S2UR UR5, SR_CgaCtaId ;  /* 0x00000000000579c3 */ /* 0x000e220000008800 */
[----:B--2---:R-:W-:-:S04]  /*0290*/  FFMA R22, R4, R27, RZ ;  /* 0x0000001b04167223 */ /* 0x004fc800000000ff */
[C---:B---3--:R-:W-:Y:S02]  /*02a0*/  FFMA R29, R27.reuse, R5, R22 ;  /* 0x000000051b1d7223 */ /* 0x048fe40000000016 */
[----:B------:R1:W2:Y:S02]  /*02b0*/  LDG.E R22, desc[UR6][R24.64+0x48] ;  /* 0x0000480618167981 */ /* 0x0002a4000c1e1900 */
[----:B----4-:R-:W-:Y:S01]  /*02c0*/  FFMA R29, R27, R6, R29 ;  /* 0x000000061b1d7223 */ /* 0x010fe2000000001d */
[----:B------:R-:W-:-:S03]  /*02d0*/  UMOV UR4, 0x400 ;  /* 0x0000040000047882 */ /* 0x000fc60000000000 */
[----:B-----5:R-:W-:Y:S01]  /*02e0*/  FFMA R29, R27, R7, R29 ;  /* 0x000000071b1d7223 */ /* 0x020fe2000000001d */
[----:B0-----:R-:W-:-:S03]  /*02f0*/  ULEA UR4, UR5, UR4, 0x18 ;  /* 0x0000000405047291 */ /* 0x001fc6000f8ec0ff */
[----:B------:R-:W-:-:S04]  /*0300*/  FFMA R29, R27, R8, R29 ;  /* 0x000000081b1d7223 */ /* 0x000fc8000000001d */
[C---:B------:R-:W-:Y:S02]  /*0310*/  FFMA R29, R27.reuse, R9, R29 ;  /* 0x000000091b1d7223 */ /* 0x040fe4000000001d */
[----:B------:R0:W-:Y:S02]  /*0320*/  STS.128 [UR4], R4 ;  /* 0x00000004ff007988 */ /* 0x0001e40008000c04 */
[----:B0-----:R-:W-:-:S04]  /*0330*/  FFMA R4, R27, R10, R29 ;  /* 0x0000000a1b047223 */ /* 0x001fc8000000001d */
[----:B------:R-:W-:-:S04]  /*0340*/  FFMA R5, R27, R11, R4 ;  /* 0x0000000b1b057223 */ /* 0x000fc80000000004 */
[----:B------:R-:W-:-:S04]  /*0350*/  FFMA R4, R27, R12, R5 ;  /* 0x0000000c1b047223 */ /* 0x000fc80000000005 */
[----:B------:R-:W-:-:S04]  /*0360*/  FFMA R5, R27, R13, R4 ;  /* 0x0000000d1b057223 */ /* 0x000fc80000000004 */
[----:B------:R-:W-:-:S04]  /*0370*/  FFMA R4, R27, R14, R5 ;  /* 0x0000000e1b047223 */ /* 0x000fc80000000005 */
[C---:B------:R-:W-:Y:S01]  /*0380*/  FFMA R7, R27.reuse, R15, R4 ;  /* 0x0000000f1b077223 */ /* 0x040fe20000000004 */
[----:B------:R-:W1:Y:S03]  /*0390*/  MUFU.RCP64H R5, 1.0169992446899414062 ;  /* 0x3ff045a100057908 */ /* 0x000e660000001800 */
[----:B------:R-:W-:-:S04]  /*03a0*/  FFMA R4, R27, R16, R7 ;  /* 0x000000101b047223 */ /* 0x000fc80000000007 */
[----:B------:R-:W-:-:S04]  /*03b0*/  FFMA R7, R27, R17, R4 ;  /* 0x000000111b077223 */ /* 0x000fc80000000004 */
[C---:B------:R-:W-:Y:S01]  /*03c0*/  FFMA R4, R27.reuse, R18, R7 ;  /* 0x000000121b047223 */ /* 0x040fe20000000007 */
[----:B------:R-:W-:Y:S02]  /*03d0*/  HFMA2 R7, -RZ, RZ, 1.984375, 5.62890625 ;  /* 0x3ff045a1ff077431 */ /* 0x000fe400000001ff */
[----:B------:R-:W-:Y:S02]  /*03e0*/  IMAD.MOV.U32 R6, RZ, RZ, -0x353f7cee ;  /* 0xcac08312ff067424 */ /* 0x000fe400078e00ff */
[----:B------:R-:W-:Y:S01]  /*03f0*/  FFMA R29, R27, R19, R4 ;  /* 0x000000131b1d7223 */ /* 0x000fe20000000004 */
[----:B------:R-:W-:-:S03]  /*0400*/  IMAD.MOV.U32 R4, RZ, RZ, 0x1 ;  /* 0x00000001ff047424 */ /* 0x000fc600078e00ff */
[----:B------:R-:W-:-:S03]  /*0410*/  FFMA R29, R27, R20, R29 ;  /* 0x000000141b1d7223 */ /* 0x000fc6000000001d */
[----:B-1----:R-:W-:Y:S01]  /*0420*/  DFMA R24, R4, -R6, 1 ;  /* 0x3ff000000418742b */ /* 0x002fe20000000806 */
[----:B------:R-:W-:-:S07]  /*0430*/  FFMA R29, R27, R21, R29 ;  /* 0x000000151b1d7223 */ /* 0x000fce000000001d */
[----:B------:R-:W-:Y:S01]  /*0440*/  DFMA R24, R24, R24, R24 ;  /* 0x000000181818722b */ /* 0x000fe20000000018 */
[----:B------:R0:W-:Y:S07]  /*0450*/  STS.128 [UR4+0x10], R8 ;  /* 0x00001008ff007988 */ /* 0x0001ee0008000c04 */
[----:B0-----:R-:W-:-:S08]  /*0460*/  DFMA R10, R4, R24, R4 ;  /* 0x00000018040a722b */ /* 0x001fd00000000004 */
[----:B------:R-:W-:-:S08]  /*0470*/  DFMA R8, R10, -R6, 1 ;  /* 0x3ff000000a08742b */ /* 0x000fd00000000806 */
[----:B------:R-:W-:Y:S01]  /*0480*/  DFMA R10, R10, R8, R10 ;  /* 0x000000080a0a722b */ /* 0x000fe2000000000a */
[----:B------:R0:W-:Y:S04]  /*0490*/  STS.128 [UR4+0x20], R12 ;  /* 0x0000200cff007988 */ /* 0x0001e80008000c04 */
[----:B------:R0:W-:Y:S04]  /*04a0*/  STS.128 [UR4+0x30], R16 ;  /* 0x00003010ff007988 */ /* 0x0001e80008000c04 */
[----:B------:R0:W-:Y:S01]  /*04b0*/  STS [UR4+0x50], R28 ;  /* 0x0000501cff007988 */ /* 0x0001e20008000804 */
[----:B--2---:R-:W-:-:S04]  /*04c0*/  FFMA R29, R27, R22, R29 ;  /* 0x000000161b1d7223 */ /* 0x004fc8000000001d */
[----:B------:R-:W-:-:S04]  /*04d0*/  FFMA R29, R27, R23, R29 ;  /* 0x000000171b1d7223 */ /* 0x000fc8000000001d */
[----:B------:R-:W-:-:S04]  /*04e0*/  FFMA R29, R27, R28, R29 ;  /* 0x0000001c1b1d7223 */ /* 0x000fc8000000001d */
[----:B------:R-:W-:-:S06]  /*04f0*/  FADD R4, -R29, 1 ;  /* 0x3f8000001d047421 */ /* 0x000fcc0000000100 */
[----:B------:R-:W1:Y:S02]  /*0500*/  F2F.F64.F32 R4, R4 ;  /* 0x0000000400047310 */ /* 0x000e640000201800 */
[----:B-1----:R-:W-:-:S08]  /*0510*/  DMUL R8, R4, R10 ;  /* 0x0000000a04087228 */ /* 0x002fd00000000000 */
[----:B------:R-:W-:-:S08]  /*0520*/  DFMA R6, R8, -R6, R4 ;  /* 0x800000060806722b */ /* 0x000fd00000000004 */
[----:B------:R-:W-:Y:S01]  /*0530*/  DFMA R6, R10, R6, R8 ;  /* 0x000000060a06722b */ /* 0x000fe20000000008 */
[----:B------:R-:W1:Y:S01]  /*0540*/  LDC.64 R8, c[0x0][0x388] ;  /* 0x0000e200ff087b82 */ /* 0x000e620000000a00 */
[----:B------:R-:W-:-:S08]  /*0550*/  FSETP.GEU.AND P1, PT, |R5|, 6.5827683646048100446e-37, PT ;  /* 0x036000000500780b */ /* 0x000fd00003f2e200 */
[----:B------:R-:W-:-:S05]  /*0560*/  FFMA R10, RZ, 1.8771249055862426758, R7 ;  /* 0x3ff045a1ff0a7823 */ /* 0x000fca0000000007 */
[----:B------:R-:W-:Y:S01]  /*0570*/  FSETP.GT.AND P0, PT, |R10|, 1.469367938527859385e-39, PT ;  /* 0x001000000a00780b */ /* 0x000fe20003f04200 */
[----:B------:R0:W-:Y:S01]  /*0580*/  STS.128 [UR4+0x40], R20 ;  /* 0x00004014ff007988 */ /* 0x0001e20008000c04 */
[----:B-1----:R-:W-:-:S11]  /*0590*/  IMAD.WIDE.U32 R26, R26, 0x4, R8 ;  /* 0x000000041a1a7825 */ /* 0x002fd600078e0008 */
[----:B0-----:R-:W-:Y:S05]  /*05a0*/  @P0 BRA P1, `(.L_x_5) ;  /* 0x0000000000080947 */ /* 0x001fea0000800000 */
[----:B------:R-:W-:-:S07]  /*05b0*/  MOV R10, 0x5d0 ;  /* 0x000005d0000a7802 */ /* 0x000fce0000000f00 */
[----:B------:R-:W-:Y:S05]  /*05c0*/  CALL.REL.NOINC `($__internal_0_$__cuda_sm20_div_rn_f64_full) ;  /* 0x0000000000787944 */ /* 0x000fea0003c00000 */
.L_x_5:
[----:B------:R-:W0:Y:S02]  /*05d0*/  F2F.F32.F64 R7, R6 ;  /* 0x0000000600077310 */ /* 0x000e240000301000 */
[----:B0-----:R0:W-:Y:S02]  /*05e0*/  STG.E desc[UR6][R26.64], R7 ;  /* 0x000000071a007986 */ /* 0x0011e4000c101906 */
.L_x_4:
[----:B------:R-:W-:Y:S05]  /*05f0*/  BSYNC.RECONVERGENT B0 ;  /* 0x0000000000007941 */ /* 0x000fea0003800200 */
.L_x_3:
[----:B------:R-:W1:Y:S08]  /*0600*/  S2UR UR5, SR_CgaCtaId ;  /* 0x00000000000579c3 */ /* 0x000e700000008800 */
[----:B------:R-:W-:Y:S06]  /*0610*/  BAR.SYNC.DEFER_BLOCKING 0x0 ;  /* 0x0000000000007b1d */ /* 0x000fec0000010000 */
[----:B------:R-:W-:-:S02]  /*0620*/  UMOV UR4, 0x400 ;  /* 0x0000040000047882 */ /* 0x000fc40000000000 */
[----:B-1----:R-:W-:-:S06]  /*0630*/  ULEA UR4, UR5, UR4, 0x18 ;  /* 0x0000000405047291 */ /* 0x002fcc000f8ec0ff */
[----:B0-----:R-:W-:-:S05]  /*0640*/  IMAD.U32 R7, RZ, RZ, UR4 ;  /* 0x00000004ff077e24 */ /* 0x001fca000f8e00ff */
[----:B------:R-:W0:Y:S02]  /*0650*/  LDS R4, [R7+0x54] ;  /* 0x0000540007047984 */ /* 0x000e240000000800 */
[----:B0-----:R-:W-:-:S13]  /*0660*/  ISETP.GT.AND P0, PT, R4, 0xdf, PT ;  /* 0x000000df0400780c */ /* 0x001fda0003f04270 */
[----:B------:R-:W-:Y:S05]  /*0670*/  @P0 BRA `(.L_x_6) ;  /* 0x00000000003c0947 */ /* 0x000fea0003800000 */
[----:B------:R-:W-:Y:S01]  /*0680*/  ISETP.NE.AND P1, PT, R2, RZ, PT ;  /* 0x000000ff0200720c */ /* 0x000fe20003f25270 */
[----:B------:R-:W-:-:S12]  /*0690*/  BSSY.RECONVERGENT B0, `(.L_x_6) ;  /* 0x000000d000007945 */ /* 0x000fd80003800200 */
[----:B------:R-:W0:Y:S01]  /*06a0*/  @!P1 S2R R5, SR_CgaCtaId ;  /* 0x0000000000059919 */ /* 0x000e220000008800 */
[----:B------:R-:W-:-:S04]  /*06b0*/  @!P1 MOV R4, 0x400 ;  /* 0x0000040000049802 */ /* 0x000fc80000000f00 */
[----:B0-----:R-:W-:-:S07]  /*06c0*/  @!P1 LEA R6, R5, R4, 0x18 ;  /* 0x0000000405069211 */ /* 0x001fce00078ec0ff */
.L_x_7:
[----:B------:R-:W-:Y:S01]  /*06d0*/  BAR.SYNC.DEFER_BLOCKING 0x0 ;  /* 0x0000000000007b1d */ /* 0x000fe20000010000 */
[----:B------:R-:W-:-:S05]  /*06e0*/  @!P1 MOV R7, R6 ;  /* 0x0000000600079202 */ /* 0x000fca0000000f00 */
[----:B------:R-:W0:Y:S02]  /*06f0*/  @!P1 LDS R4, [R7+0x54] ;  /* 0x0000540007049984 */ /* 0x000e240000000800 */
[----:B0-----:R-:W-:-:S05]  /*0700*/  @!P1 VIADD R4, R4, 0x1 ;  /* 0x0000000104049836 */ /* 0x001fca0000000000 */
[----:B------:R-:W-:Y:S01]  /*0710*/  @!P1 STS [R7+0x54], R4 ;  /* 0x0000540407009388 */ /* 0x000fe20000000800 */
[----:B------:R-:W-:Y:S06]  /*0720*/  BAR.SYNC.DEFER_BLOCKING 0x0 ;  /* 0x0000000000007b1d */ /* 0x000fec0000010000 */
[----:B------:R-:W0:Y:S02]  /*0730*/  LDS R5, [R7+0x54] ;  /* 0x0000540007057984 */ /* 0x000e240000000800 */
[----:B0-----:R-:W-:-:S13]  /*0740*/  ISETP.GE.AND P0, PT, R5, 0xe0, PT ;  /* 0x000000e00500780c */ /* 0x001fda0003f06270 */
[----:B------:R-:W-:Y:S05]  /*0750*/  @!P0 BRA `(.L_x_7) ;  /* 0xfffffffc00dc8947 */ /* 0x000fea000383ffff */
[----:B------:R-:W-:Y:S05]  /*0760*/  BSYNC.RECONVERGENT B0 ;  /* 0x0000000000007941 */ /* 0x000fea0003800200 */
.L_x_6:
[----:B------:R-:W-:-:S05]  /*0770*/  VIADD R3, R3, 0x1 ;  /* 0x0000000103037836 */ /* 0x000fca0000000000 */
[----:B------:R-:W-:-:S13]  /*0780*/  ISETP.NE.AND P0, PT, R3, 0x15, PT ;  /* 0x000000150300780c */ /* 0x000fda0003f05270 */
[----:B------:R-:W-:Y:S05]  /*0790*/  @P0 BRA `(.L_x_8) ;  /* 0xfffffff800400947 */ /* 0x000fea000383ffff */
[----:B------:R-:W-:Y:S05]  /*07a0*/  EXIT ;  /* 0x000000000000794d */ /* 0x000fea0003800000 */
        .weak           $__internal_0_$__cuda_sm20_div_rn_f64_full
        .type           $__internal_0_$__cuda_sm20_div_rn_f64_full,@function
        .size           $__internal_0_$__cuda_sm20_div_rn_f64_full,(.L_x_23 - $__internal_0_$__cuda_sm20_div_rn_f64_full)
$__internal_0_$__cuda_sm20_div_rn_f64_full:
[----:B------:R-:W-:Y:S02]  /*07b0*/  IMAD.MOV.U32 R7, RZ, RZ, 0x3ff045a1 ;  /* 0x3ff045a1ff077424 */ /* 0x000fe400078e00ff */
[----:B------:R-:W-:Y:S02]  /*07c0*/  HFMA2 R6, -RZ, RZ, -13.5, -4.684925079345703125e-05 ;  /* 0xcac08312ff067431 */ /* 0x000fe400000001ff */
[----:B------:R-:W-:Y:S01]  /*07d0*/  IMAD.MOV.U32 R12, RZ, RZ, 0x1 ;  /* 0x00000001ff0c7424 */ /* 0x000fe200078e00ff */
[C---:B------:R-:W-:Y:S01]  /*07e0*/  FSETP.GEU.AND P1, PT, |R5|.reuse, 1.469367938527859385e-39, PT ;  /* 0x001000000500780b */ /* 0x040fe20003f2e200 */
[----:B------:R-:W0:Y:S01]  /*07f0*/  MUFU.RCP64H R13, R7 ;  /* 0x00000007000d7308 */ /* 0x000e220000001800 */
[----:B------:R-:W-:Y:S01]  /*0800*/  LOP3.LUT R11, R5, 0x7ff00000, RZ, 0xc0, !PT ;  /* 0x7ff00000050b7812 */ /* 0x000fe200078ec0ff */
[----:B------:R-:W-:Y:S01]  /*0810*/  IMAD.MOV.U32 R21, RZ, RZ, 0x3ff00000 ;  /* 0x3ff00000ff157424 */ /* 0x000fe200078e00ff */
[----:B------:R-:W-:Y:S01]  /*0820*/  MOV R15, 0x1ca00000 ;  /* 0x1ca00000000f7802 */ /* 0x000fe20000000f00 */
[----:B------:R-:W-:Y:S01]  /*0830*/  BSSY.RECONVERGENT B1, `(.L_x_9) ;  /* 0x0000043000017945 */ /* 0x000fe20003800200 */
[----:B------:R-:W-:-:S02]  /*0840*/  ISETP.GE.U32.AND P0, PT, R11, 0x3ff00000, PT ;  /* 0x3ff000000b00780c */ /* 0x000fc40003f06070 */
[----:B------:R-:W-:Y:S02]  /*0850*/  MOV R20, R11 ;  /* 0x0000000b00147202 */ /* 0x000fe40000000f00 */
[----:B------:R-:W-:Y:S02]  /*0860*/  SEL R15, R15, 0x63400000, !P0 ;  /* 0x634000000f0f7807 */ /* 0x000fe40004000000 */
[----:B------:R-:W-:Y:S02]  /*0870*/  IADD3 R22, PT, PT, R21, -0x1, RZ ;  /* 0xffffffff15167810 */ /* 0x000fe40007ffe0ff */
[----:B------:R-:W-:Y:S01]  /*0880*/  @!P1 LOP3.LUT R16, R15, 0x80000000, R5, 0xf8, !PT ;  /* 0x800000000f109812 */ /* 0x000fe200078ef805 */
[----:B0-----:R-:W-:-:S03]  /*0890*/  DFMA R8, R12, -R6, 1 ;  /* 0x3ff000000c08742b */ /* 0x001fc60000000806 */
[----:B------:R-:W-:Y:S01]  /*08a0*/  @!P1 LOP3.LUT R17, R16, 0x100000, RZ, 0xfc, !PT ;  /* 0x0010000010119812 */ /* 0x000fe200078efcff */
[----:B------:R-:W-:-:S04]  /*08b0*/  @!P1 IMAD.MOV.U32 R16, RZ, RZ, RZ ;  /* 0x000000ffff109224 */ /* 0x000fc800078e00ff */
[----:B------:R-:W-:-:S08]  /*08c0*/  DFMA R8, R8, R8, R8 ;  /* 0x000000080808722b */ /* 0x000fd00000000008 */
[----:B------:R-:W-:Y:S01]  /*08d0*/  DFMA R12, R12, R8, R12 ;  /* 0x000000080c0c722b */ /* 0x000fe2000000000c */
[----:B------:R-:W-:Y:S01]  /*08e0*/  LOP3.LUT R9, R15, 0x800fffff, R5, 0xf8, !PT ;  /* 0x800fffff0f097812 */ /* 0x000fe200078ef805 */
[----:B------:R-:W-:-:S06]  /*08f0*/  IMAD.MOV.U32 R8, RZ, RZ, R4 ;  /* 0x000000ffff087224 */ /* 0x000fcc00078e0004 */
[----:B------:R-:W-:Y:S02]  /*0900*/  DFMA R18, R12, -R6, 1 ;  /* 0x3ff000000c12742b */ /* 0x000fe40000000806 */
[----:B------:R-:W-:-:S06]  /*0910*/  @!P1 DFMA R8, R8, 2, -R16 ;  /* 0x400000000808982b */ /* 0x000fcc0000000810 */
[----:B------:R-:W-:-:S04]  /*0920*/  DFMA R12, R12, R18, R12 ;  /* 0x000000120c0c722b */ /* 0x000fc8000000000c */
[----:B------:R-:W-:-:S04]  /*0930*/  @!P1 LOP3.LUT R20, R9, 0x7ff00000, RZ, 0xc0, !PT ;  /* 0x7ff0000009149812 */ /* 0x000fc800078ec0ff */
[----:B------:R-:W-:Y:S01]  /*0940*/  DMUL R16, R12, R8 ;  /* 0x000000080c107228 */ /* 0x000fe20000000000 */
[----:B------:R-:W-:-:S05]  /*0950*/  VIADD R14, R20, 0xffffffff ;  /* 0xffffffff140e7836 */ /* 0x000fca0000000000 */
[----:B------:R-:W-:Y:S02]  /*0960*/  ISETP.GT.U32.AND P0, PT, R14, 0x7feffffe, PT ;  /* 0x7feffffe0e00780c */ /* 0x000fe40003f04070 */
[----:B------:R-:W-:Y:S02]  /*0970*/  DFMA R18, R16, -R6, R8 ;  /* 0x800000061012722b */ /* 0x000fe40000000008 */
[----:B------:R-:W-:-:S06]  /*0980*/  ISETP.GT.U32.OR P0, PT, R22, 0x7feffffe, P0 ;  /* 0x7feffffe1600780c */ /* 0x000fcc0000704470 */
[----:B------:R-:W-:-:S07]  /*0990*/  DFMA R12, R12, R18, R16 ;  /* 0x000000120c0c722b */ /* 0x000fce0000000010 */
[----:B------:R-:W-:Y:S05]  /*09a0*/  @P0 BRA `(.L_x_10) ;  /* 0x0000000000680947 */ /* 0x000fea0003800000 */
[----:B------:R-:W-:-:S05]  /*09b0*/  IMAD.MOV.U32 R4, RZ, RZ, 0x3ff00000 ;  /* 0x3ff00000ff047424 */ /* 0x000fca00078e00ff */
[----:B------:R-:W-:-:S04]  /*09c0*/  VIADDMNMX R11, R11, -R4, 0xb9600000, !PT ;  /* 0xb96000000b0b7446 */ /* 0x000fc80007800904 */
[----:B------:R-:W-:-:S05]  /*09d0*/  VIMNMX R4, PT, PT, R11, 0x46a00000, PT ;  /* 0x46a000000b047848 */ /* 0x000fca0003fe0100 */
[----:B------:R-:W-:Y:S02]  /*09e0*/  IMAD.IADD R11, R4, 0x1, -R15 ;  /* 0x00000001040b7824 */ /* 0x000fe400078e0a0f */
[----:B------:R-:W-:-:S03]  /*09f0*/  IMAD.MOV.U32 R4, RZ, RZ, RZ ;  /* 0x000000ffff047224 */ /* 0x000fc600078e00ff */
[----:B------:R-:W-:-:S06]  /*0a00*/  IADD3 R5, PT, PT, R11, 0x7fe00000, RZ ;  /* 0x7fe000000b057810 */ /* 0x000fcc0007ffe0ff */
[----:B------:R-:W-:-:S10]  /*0a10*/  DMUL R14, R12, R4 ;  /* 0x000000040c0e7228 */ /* 0x000fd40000000000 */
[----:B------:R-:W-:-:S13]  /*0a20*/  FSETP.GTU.AND P0, PT, |R15|, 1.469367938527859385e-39, PT ;  /* 0x001000000f00780b */ /* 0x000fda0003f0c200 */
[----:B------:R-:W-:Y:S05]  /*0a30*/  @P0 BRA `(.L_x_11) ;  /* 0x0000000000880947 */ /* 0x000fea0003800000 */
[----:B------:R-:W-:-:S10]  /*0a40*/  DFMA R6, R12, -R6, R8 ;  /* 0x800000060c06722b */ /* 0x000fd40000000008 */
[C---:B------:R-:W-:Y:S02]  /*0a50*/  FSETP.NEU.AND P0, PT, R7.reuse, RZ, PT ;  /* 0x000000ff0700720b */ /* 0x040fe40003f0d000 */
[----:B------:R-:W-:-:S04]  /*0a60*/  LOP3.LUT R4, R7, 0x3ff045a1, RZ, 0x3c, !PT ;  /* 0x3ff045a107047812 */ /* 0x000fc800078e3cff */
[----:B------:R-:W-:Y:S01]  /*0a70*/  LOP3.LUT R9, R4, 0x80000000, RZ, 0xc0, !PT ;  /* 0x8000000004097812 */ /* 0x000fe200078ec0ff */
[----:B------:R-:W-:-:S03]  /*0a80*/  IMAD.MOV.U32 R4, RZ, RZ, RZ ;  /* 0x000000ffff047224 */ /* 0x000fc600078e00ff */
[----:B------:R-:W-:-:S03]  /*0a90*/  LOP3.LUT R5, R9, R5, RZ, 0xfc, !PT ;  /* 0x0000000509057212 */ /* 0x000fc600078efcff */
[----:B------:R-:W-:Y:S05]  /*0aa0*/  @!P0 BRA `(.L_x_11) ;  /* 0x00000000006c8947 */ /* 0x000fea0003800000 */
[----:B------:R-:W-:Y:S01]  /*0ab0*/  IADD3 R7, PT, PT, -R11, RZ, RZ ;  /* 0x000000ff0b077210 */ /* 0x000fe20007ffe1ff */
[----:B------:R-:W-:Y:S01]  /*0ac0*/  IMAD.MOV.U32 R6, RZ, RZ, RZ ;  /* 0x000000ffff067224 */ /* 0x000fe200078e00ff */
[----:B------:R-:W-:-:S05]  /*0ad0*/  DMUL.RP R4, R12, R4 ;  /* 0x000000040c047228 */ /* 0x000fca0000008000 */
[----:B------:R-:W-:-:S05]  /*0ae0*/  DFMA R6, R14, -R6, R12 ;  /* 0x800000060e06722b */ /* 0x000fca000000000c */
[----:B------:R-:W-:Y:S02]  /*0af0*/  LOP3.LUT R9, R5, R9, RZ, 0x3c, !PT ;  /* 0x0000000905097212 */ /* 0x000fe400078e3cff */
[----:B------:R-:W-:-:S04]  /*0b00*/  IADD3 R6, PT, PT, -R11, -0x43300000, RZ ;  /* 0xbcd000000b067810 */ /* 0x000fc80007ffe1ff */
[----:B------:R-:W-:-:S04]  /*0b10*/  FSETP.NEU.AND P0, PT, |R7|, R6, PT ;  /* 0x000000060700720b */ /* 0x000fc80003f0d200 */
[----:B------:R-:W-:Y:S02]  /*0b20*/  FSEL R14, R4, R14, !P0 ;  /* 0x0000000e040e7208 */ /* 0x000fe40004000000 */
[----:B------:R-:W-:Y:S01]  /*0b30*/  FSEL R15, R9, R15, !P0 ;  /* 0x0000000f090f7208 */ /* 0x000fe20004000000 */
[----:B------:R-:W-:Y:S06]  /*0b40*/  BRA `(.L_x_11) ;  /* 0x0000000000447947 */ /* 0x000fec0003800000 */
.L_x_10:
[----:B------:R-:W-:-:S14]  /*0b50*/  DSETP.NAN.AND P0, PT, R4, R4, PT ;  /* 0x000000040400722a */ /* 0x000fdc0003f08000 */
[----:B------:R-:W-:Y:S05]  /*0b60*/  @P0 BRA `(.L_x_12) ;  /* 0x0000000000340947 */ /* 0x000fea0003800000 */
[----:B------:R-:W-:Y:S01]  /*0b70*/  ISETP.NE.AND P0, PT, R20, R21, PT ;  /* 0x000000151400720c */ /* 0x000fe20003f05270 */
[----:B------:R-:W-:Y:S01]  /*0b80*/  IMAD.MOV.U32 R15, RZ, RZ, -0x80000 ;  /* 0xfff80000ff0f7424 */ /* 0x000fe200078e00ff */
[----:B------:R-:W-:-:S11]  /*0b90*/  MOV R14, 0x0 ;  /* 0x00000000000e7802 */ /* 0x000fd60000000f00 */
[----:B------:R-:W-:Y:S05]  /*0ba0*/  @!P0 BRA `(.L_x_11) ;  /* 0x00000000002c8947 */ /* 0x000fea0003800000 */
[----:B------:R-:W-:Y:S02]  /*0bb0*/  ISETP.NE.AND P0, PT, R20, 0x7ff00000, PT ;  /* 0x7ff000001400780c */ /* 0x000fe40003f05270 */
[----:B------:R-:W-:Y:S02]  /*0bc0*/  LOP3.LUT R4, R5, 0x3ff045a1, RZ, 0x3c, !PT ;  /* 0x3ff045a105047812 */ /* 0x000fe400078e3cff */
[----:B------:R-:W-:Y:S02]  /*0bd0*/  ISETP.EQ.OR P0, PT, R21, RZ, !P0 ;  /* 0x000000ff1500720c */ /* 0x000fe40004702670 */
[----:B------:R-:W-:-:S11]  /*0be0*/  LOP3.LUT R15, R4, 0x80000000, RZ, 0xc0, !PT ;  /* 0x80000000040f7812 */ /* 0x000fd600078ec0ff */
[----:B------:R-:W-:Y:S02]  /*0bf0*/  @P0 LOP3.LUT R4, R15, 0x7ff00000, RZ, 0xfc, !PT ;  /* 0x7ff000000f040812 */ /* 0x000fe400078efcff */
[----:B------:R-:W-:Y:S01]  /*0c00*/  @!P0 MOV R14, RZ ;  /* 0x000000ff000e8202 */ /* 0x000fe20000000f00 */
[----:B------:R-:W-:Y:S01]  /*0c10*/  @P0 IMAD.MOV.U32 R14, RZ, RZ, RZ ;  /* 0x000000ffff0e0224 */ /* 0x000fe200078e00ff */
[----:B------:R-:W-:Y:S01]  /*0c20*/  @P0 MOV R15, R4 ;  /* 0x00000004000f0202 */ /* 0x000fe20000000f00 */
[----:B------:R-:W-:Y:S06]  /*0c30*/  BRA `(.L_x_11) ;  /* 0x0000000000087947 */ /* 0x000fec0003800000 */
.L_x_12:
[----:B------:R-:W-:Y:S01]  /*0c40*/  LOP3.LUT R15, R5, 0x80000, RZ, 0xfc, !PT ;  /* 0x00080000050f7812 */ /* 0x000fe200078efcff */
[----:B------:R-:W-:-:S07]  /*0c50*/  IMAD.MOV.U32 R14, RZ, RZ, R4 ;  /* 0x000000ffff0e7224 */ /* 0x000fce00078e0004 */
.L_x_11:
[----:B------:R-:W-:Y:S05]  /*0c60*/  BSYNC.RECONVERGENT B1 ;  /* 0x0000000000017941 */ /* 0x000fea0003800200 */
.L_x_9:
[----:B------:R-:W-:Y:S01]  /*0c70*/  HFMA2 R11, -RZ, RZ, 0, 0 ;  /* 0x00000000ff0b7431 */ /* 0x000fe200000001ff */
[----:B------:R-:W-:Y:S01]  /*0c80*/  MOV R6, R14 ;  /* 0x0000000e00067202 */ /* 0x000fe20000000f00 */
[----:B------:R-:W-:Y:S02]  /*0c90*/  IMAD.MOV.U32 R7, RZ, RZ, R15 ;  /* 0x000000ffff077224 */ /* 0x000fe400078e000f */
[----:B------:R-:W-:Y:S05]  /*0ca0*/  RET.REL.NODEC R10 `(_Z4testPfS_S_S_S_S_S_S_S_S_S_S_S_) ;  /* 0xfffffff00ad47950 */ /* 0x000fea0003c3ffff */
.L_x_13:
        /* <DEDUP_REMOVED lines=13> */
.L_x_23:


//--------------------- .text._Z9addKernelPKfS0_PfS1_S1_S1_S1_S1_ --------------------------
	.section	.text._Z9addKernelPKfS0_PfS1_S1_S1_S1_S1_,"ax",@progbits
	.align	128
        .global         _Z9addKernelPKfS0_PfS1_S1_S1_S1_S1_
        .type           _Z9addKernelPKfS0_PfS1_S1_S1_S1_S1_,@function
        .size           _Z9addKernelPKfS0_PfS1_S1_S1_S1_S1_,(.L_x_27 - _Z9addKernelPKfS0_PfS1_S1_S1_S1_S1_)
        .other          _Z9addKernelPKfS0_PfS1_S1_S1_S1_S1_,@"STO_CUDA_ENTRY STV_DEFAULT"
_Z9addKernelPKfS0_PfS1_S1_S1_S1_S1_:
.text._Z9addKernelPKfS0_PfS1_S1_S1_S1_S1_:
[----:B------:R-:W-:Y:S08]  /*0000*/  LDC R1, c[0x0][0x37c] ;  /* 0x0000df00ff017b82 */ /* 0x000ff00000000800 */
[----:B------:R-:W0:Y:S01]  /*0010*/  S2UR UR7, SR_CgaCtaId ;  /* 0x00000000000779c3 */ /* 0x000e220000008800 */
[----:B------:R-:W1:Y:S01]  /*0020*/  S2R R0, SR_TID.X ;  /* 0x0000000000007919 */ /* 0x000e620000002100 */
[----:B------:R-:W-:Y:S01]  /*0030*/  UMOV UR6, 0x400 ;  /* 0x0000040000067882 */ /* 0x000fe20000000000 */
[----:B------:R-:W2:Y:S01]  /*0040*/  LDCU.64 UR8, c[0x0][0x358] ;  /* 0x00006b00ff0877ac */ /* 0x000ea20008000a00 */
[----:B------:R-:W-:Y:S01]  /*0050*/  BSSY.RECONVERGENT B0, `(.L_x_14) ;  /* 0x0000016000007945 */ /* 0x000fe20003800200 */
[----:B0-----:R-:W-:-:S06]  /*0060*/  ULEA UR4, UR7, UR6, 0x18 ;  /* 0x0000000607047291 */ /* 0x001fcc000f8ec0ff */
[----:B------:R-:W-:Y:S01]  /*0070*/  IMAD.U32 R2, RZ, RZ, UR4 ;  /* 0x00000004ff027e24 */ /* 0x000fe2000f8e00ff */
[----:B-1----:R-:W-:-:S04]  /*0080*/  ISETP.NE.AND P0, PT, R0, RZ, PT ;  /* 0x000000ff0000720c */ /* 0x002fc80003f05270 */
[----:B------:R0:W-:Y:S09]  /*0090*/  STS [R2], RZ ;  /* 0x000000ff02007388 */ /* 0x0001f20000000800 */
[----:B0-2---:R-:W-:Y:S05]  /*00a0*/  @P0 BRA `(.L_x_15) ;  /* 0x0000000000400947 */ /* 0x005fea0003800000 */
[----:B------:R-:W0:Y:S01]  /*00b0*/  S2R R11, SR_CTAID.X ;  /* 0x00000000000b7919 */ /* 0x000e220000002500 */
[----:B------:R-:W1:Y:S01]  /*00c0*/  LDC.64 R4, c[0x0][0x3a8] ;  /* 0x0000ea00ff047b82 */ /* 0x000e620000000a00 */
[----:B------:R-:W-:-:S07]  /*00d0*/  IMAD.MOV.U32 R13, RZ, RZ, -0x3b860000 ;  /* 0xc47a0000ff0d7424 */ /* 0x000fce00078e00ff */
[----:B------:R-:W2:Y:S08]  /*00e0*/  LDC.64 R6, c[0x0][0x3b0] ;  /* 0x0000ec00ff067b82 */ /* 0x000eb00000000a00 */
[----:B------:R-:W3:Y:S01]  /*00f0*/  LDC.64 R8, c[0x0][0x3a0] ;  /* 0x0000e800ff087b82 */ /* 0x000ee20000000a00 */
[----:B0-----:R-:W-:-:S04]  /*0100*/  IMAD.HI.U32 R3, R11, -0x6db6db6d, RZ ;  /* 0x924924930b037827 */ /* 0x001fc800078e00ff */
[----:B-1----:R-:W-:Y:S01]  /*0110*/  IMAD.WIDE.U32 R4, R11, 0x4, R4 ;  /* 0x000000040b047825 */ /* 0x002fe200078e0004 */
[----:B------:R-:W-:-:S03]  /*0120*/  SHF.R.U32.HI R3, RZ, 0x7, R3 ;  /* 0x00000007ff037819 */ /* 0x000fc60000011603 */
[----:B--2---:R-:W-:-:S04]  /*0130*/  IMAD.WIDE.U32 R6, R11, 0x4, R6 ;  /* 0x000000040b067825 */ /* 0x004fc800078e0006 */
[----:B------:R-:W-:Y:S01]  /*0140*/  IMAD R10, R3, -0xe0, R11 ;  /* 0xffffff20030a7824 */ /* 0x000fe200078e020b */
[----:B------:R-:W-:Y:S01]  /*0150*/  I2FP.F32.U32 R3, R3 ;  /* 0x0000000300037245 */ /* 0x000fe20000201000 */
[----:B---3--:R-:W-:-:S03]  /*0160*/  IMAD.WIDE.U32 R8, R11, 0x4, R8 ;  /* 0x000000040b087825 */ /* 0x008fc600078e0008 */
[----:B------:R-:W-:Y:S01]  /*0170*/  I2FP.F32.U32 R11, R10 ;  /* 0x0000000a000b7245 */ /* 0x000fe20000201000 */
[----:B------:R0:W-:Y:S04]  /*0180*/  STG.E desc[UR8][R4.64], R3 ;  /* 0x0000000304007986 */ /* 0x0001e8000c101908 */
[----:B------:R0:W-:Y:S04]  /*0190*/  STG.E desc[UR8][R6.64], R11 ;  /* 0x0000000b06007986 */ /* 0x0001e8000c101908 */
[----:B------:R0:W-:Y:S02]  /*01a0*/  STG.E desc[UR8][R8.64], R13 ;  /* 0x0000000d08007986 */ /* 0x0001e4000c101908 */
.L_x_15:
[----:B------:R-:W-:Y:S05]  /*01b0*/  BSYNC.RECONVERGENT B0 ;  /* 0x0000000000007941 */ /* 0x000fea0003800200 */
.L_x_14:
[----:B------:R-:W-:Y:S06]  /*01c0*/  BAR.SYNC.DEFER_BLOCKING 0x0 ;  /* 0x0000000000007b1d */ /* 0x000fec0000010000 */
[----:B0-----:R-:W0:Y:S02]  /*01d0*/  LDS R3, [R2] ;  /* 0x0000000002037984 */ /* 0x001e240000000800 */
[----:B0-----:R-:W-:-:S13]  /*01e0*/  ISETP.GT.AND P0, PT, R3, 0xdf, PT ;  /* 0x000000df0300780c */ /* 0x001fda0003f04270 */
[----:B------:R-:W-:Y:S05]  /*01f0*/  @P0 BRA `(.L_x_16) ;  /* 0x0000000400900947 */ /* 0x000fea0003800000 */
[----:B------:R-:W0:Y:S01]  /*0200*/  S2R R15, SR_CTAID.X ;  /* 0x00000000000f7919 */ /* 0x000e220000002500 */
[----:B------:R-:W0:Y:S01]  /*0210*/  LDC.64 R12, c[0x0][0x3a0] ;  /* 0x0000e800ff0c7b82 */ /* 0x000e220000000a00 */
[----:B------:R-:W-:Y:S01]  /*0220*/  UIADD3 UR4, UPT, UPT, UR6, 0x4, URZ ;  /* 0x0000000406047890 */ /* 0x000fe2000fffe0ff */
[----:B------:R-:W-:Y:S03]  /*0230*/  BSSY.RECONVERGENT B0, `(.L_x_16) ;  /* 0x0000060000007945 */ /* 0x000fe60003800200 */
[----:B------:R-:W-:-:S03]  /*0240*/  ULEA UR4, UR7, UR4, 0x18 ;  /* 0x0000000407047291 */ /* 0x000fc6000f8ec0ff */
[----:B------:R-:W1:Y:S08]  /*0250*/  LDC.64 R10, c[0x0][0x390] ;  /* 0x0000e400ff0a7b82 */ /* 0x000e700000000a00 */
[----:B------:R-:W2:Y:S08]  /*0260*/  LDC.64 R8, c[0x0][0x398] ;  /* 0x0000e600ff087b82 */ /* 0x000eb00000000a00 */
[----:B------:R-:W3:Y:S01]  /*0270*/  LDC.64 R6, c[0x0][0x380] ;  /* 0x0000e000ff067b82 */ /* 0x000ee20000000a00 */
[----:B0-----:R-:W-:-:S07]  /*0280*/  IMAD.WIDE.U32 R12, R15, 0x4, R12 ;  /* 0x000000040f0c7825 */ /* 0x001fce00078e000c */
[----:B------:R-:W0:Y:S01]  /*0290*/  LDC.64 R4, c[0x0][0x388] ;  /* 0x0000e200ff047b82 */ /* 0x000e220000000a00 */
[----:B------:R-:W-:Y:S01]  /*02a0*/  IMAD.MOV.U32 R15, RZ, RZ, R3 ;  /* 0x000000ffff0f7224 */ /* 0x000fe200078e0003 */
[----:B-1----:R-:W-:-:S07]  /*02b0*/  LEA R3, R0, UR4, 0x2 ;  /* 0x0000000400037c11 */ /* 0x002fce000f8e10ff */
.L_x_21:
[----:B------:R-:W-:-:S04]  /*02c0*/  IMAD R19, R15, 0xe0, R0 ;  /* 0x000000e00f137824 */ /* 0x000fc800078e0200 */
[----:B---3--:R-:W-:-:S04]  /*02d0*/  IMAD.WIDE.U32 R14, R19, 0x4, R6 ;  /* 0x00000004130e7825 */ /* 0x008fc800078e0006 */
[C---:B0-----:R-:W-:Y:S02]  /*02e0*/  IMAD.WIDE.U32 R16, R19.reuse, 0x4, R4 ;  /* 0x0000000413107825 */ /* 0x041fe400078e0004 */
[----:B------:R-:W3:Y:S04]  /*02f0*/  LDG.E R14, desc[UR8][R14.64] ;  /* 0x000000080e0e7981 */ /* 0x000ee8000c1e1900 */
[----:B------:R-:W3:Y:S01]  /*0300*/  LDG.E R17, desc[UR8][R16.64] ;  /* 0x0000000810117981 */ /* 0x000ee2000c1e1900 */
[C---:B------:R-:W-:Y:S01]  /*0310*/  ISETP.GT.U32.AND P1, PT, R0.reuse, 0x6f, PT ;  /* 0x0000006f0000780c */ /* 0x040fe20003f24070 */
[----:B------:R-:W-:Y:S01]  /*0320*/  IMAD.WIDE.U32 R18, R19, 0x4, R10 ;  /* 0x0000000413127825 */ /* 0x000fe200078e000a */
[----:B------:R-:W-:Y:S01]  /*0330*/  BSSY.RECONVERGENT B1, `(.L_x_17) ;  /* 0x0000013000017945 */ /* 0x000fe20003800200 */
[----:B------:R-:W-:-:S02]  /*0340*/  ISETP.GT.U32.AND P0, PT, R0, 0x37, PT ;  /* 0x000000370000780c */ /* 0x000fc40003f04070 */
[----:B---3--:R-:W-:-:S05]  /*0350*/  FADD R21, R14, R17 ;  /* 0x000000110e157221 */ /* 0x008fca0000000000 */
[----:B------:R0:W-:Y:S01]  /*0360*/  STG.E desc[UR8][R18.64], R21 ;  /* 0x0000001512007986 */ /* 0x0001e2000c101908 */
[----:B------:R-:W-:Y:S06]  /*0370*/  BAR.SYNC.DEFER_BLOCKING 0x0 ;  /* 0x0000000000007b1d */ /* 0x000fec0000010000 */
[----:B------:R-:W-:Y:S05]  /*0380*/  @P1 BRA `(.L_x_18) ;  /* 0x0000000000341947 */ /* 0x000fea0003800000 */
[----:B------:R-:W1:Y:S01]  /*0390*/  S2UR UR5, SR_CgaCtaId ;  /* 0x00000000000579c3 */ /* 0x000e620000008800 */
[----:B------:R-:W-:Y:S02]  /*03a0*/  UMOV UR4, 0x400 ;  /* 0x0000040000047882 */ /* 0x000fe40000000000 */
[----:B-1----:R-:W-:-:S06]  /*03b0*/  ULEA UR4, UR5, UR4, 0x18 ;  /* 0x0000000405047291 */ /* 0x002fcc000f8ec0ff */
[----:B------:R-:W-:-:S05]  /*03c0*/  IMAD.U32 R2, RZ, RZ, UR4 ;  /* 0x00000004ff027e24 */ /* 0x000fca000f8e00ff */
[----:B------:R-:W1:Y:S02]  /*03d0*/  LDS R15, [R2] ;  /* 0x00000000020f7984 */ /* 0x000e640000000800 */
[----:B-1----:R-:W-:-:S04]  /*03e0*/  IMAD R15, R15, 0xe0, R0 ;  /* 0x000000e00f0f7824 */ /* 0x002fc800078e0200 */
[C---:B------:R-:W-:Y:S02]  /*03f0*/  VIADD R17, R15.reuse, 0x70 ;  /* 0x000000700f117836 */ /* 0x040fe40000000000 */
[----:B------:R-:W-:-:S04]  /*0400*/  IMAD.WIDE.U32 R14, R15, 0x4, R6 ;  /* 0x000000040f0e7825 */ /* 0x000fc800078e0006 */
[----:B------:R-:W-:Y:S02]  /*0410*/  IMAD.WIDE.U32 R16, R17, 0x4, R6 ;  /* 0x0000000411107825 */ /* 0x000fe400078e0006 */
[----:B------:R-:W0:Y:S04]  /*0420*/  LDG.E R14, desc[UR8][R14.64] ;  /* 0x000000080e0e7981 */ /* 0x000e28000c1e1900 */
[----:B------:R-:W0:Y:S02]  /*0430*/  LDG.E R17, desc[UR8][R16.64] ;  /* 0x0000000810117981 */ /* 0x000e24000c1e1900 */
[----:B0-----:R-:W-:-:S05]  /*0440*/  FMNMX R18, R14, R17, !PT ;  /* 0x000000110e127209 */ /* 0x001fca0007800000 */
[----:B------:R1:W-:Y:S02]  /*0450*/  STS [R3], R18 ;  /* 0x0000001203007388 */ /* 0x0003e40000000800 */
.L_x_18:
[----:B------:R-:W-:Y:S05]  /*0460*/  BSYNC.RECONVERGENT B1 ;  /* 0x0000000000017941 */ /* 0x000fea0003800200 */
.L_x_17:
[----:B------:R-:W-:Y:S01]  /*0470*/  BAR.SYNC.DEFER_BLOCKING 0x0 ;  /* 0x0000000000007b1d */ /* 0x000fe20000010000 */
[----:B------:R-:W-:-:S05]  /*0480*/  ISETP.GT.U32.AND P1, PT, R0, 0x1b, PT ;  /* 0x0000001b0000780c */ /* 0x000fca0003f24070 */
[----:B------:R-:W-:Y:S01]  /*0490*/  BSSY.RECONVERGENT B1, `(.L_x_19) ;  /* 0x0000035000017945 */ /* 0x000fe20003800200 */
[----:B------:R-:W-:Y:S04]  /*04a0*/  @!P0 LDS R14, [R3+0xe0] ;  /* 0x0000e000030e8984 */ /* 0x000fe80000000800 */
[----:B------:R-:W3:Y:S02]  /*04b0*/  @!P0 LDS R15, [R3] ;  /* 0x00000000030f8984 */ /* 0x000ee40000000800 */
[----:B---3--:R-:W-:-:S05]  /*04c0*/  @!P0 FMNMX R14, R14, R15, !PT ;  /* 0x0000000f0e0e8209 */ /* 0x008fca0007800000 */
[----:B------:R-:W-:Y:S01]  /*04d0*/  @!P0 STS [R3], R14 ;  /* 0x0000000e03008388 */ /* 0x000fe20000000800 */
[----:B------:R-:W-:Y:S01]  /*04e0*/  BAR.SYNC.DEFER_BLOCKING 0x0 ;  /* 0x0000000000007b1d */ /* 0x000fe20000010000 */
[----:B------:R-:W-:-:S05]  /*04f0*/  ISETP.GT.U32.AND P0, PT, R0, 0xd, PT ;  /* 0x0000000d0000780c */ /* 0x000fca0003f04070 */
[----:B------:R-:W-:Y:S04]  /*0500*/  @!P1 LDS R15, [R3+0x70] ;  /* 0x00007000030f9984 */ /* 0x000fe80000000800 */
[----:B------:R-:W3:Y:S02]  /*0510*/  @!P1 LDS R16, [R3] ;  /* 0x0000000003109984 */ /* 0x000ee40000000800 */
[----:B---3--:R-:W-:-:S05]  /*0520*/  @!P1 FMNMX R16, R15, R16, !PT ;  /* 0x000000100f109209 */ /* 0x008fca0007800000 */
[----:B------:R-:W-:Y:S01]  /*0530*/  @!P1 STS [R3], R16 ;  /* 0x0000001003009388 */ /* 0x000fe20000000800 */
[----:B------:R-:W-:Y:S01]  /*0540*/  BAR.SYNC.DEFER_BLOCKING 0x0 ;  /* 0x0000000000007b1d */ /* 0x000fe20000010000 */
[----:B------:R-:W-:-:S05]  /*0550*/  ISETP.GT.U32.AND P1, PT, R0, 0x7, PT ;  /* 0x000000070000780c */ /* 0x000fca0003f24070 */
[----:B------:R-:W-:Y:S04]  /*0560*/  @!P0 LDS R15, [R3+0x38] ;  /* 0x00003800030f8984 */ /* 0x000fe80000000800 */
[----:B01----:R-:W0:Y:S02]  /*0570*/  @!P0 LDS R18, [R3] ;  /* 0x0000000003128984 */ /* 0x003e240000000800 */
[----:B0-----:R-:W-:-:S05]  /*0580*/  @!P0 FMNMX R18, R15, R18, !PT ;  /* 0x000000120f128209 */ /* 0x001fca0007800000 */
[----:B------:R-:W-:Y:S01]  /*0590*/  @!P0 STS [R3], R18 ;  /* 0x0000001203008388 */ /* 0x000fe20000000800 */
[----:B------:R-:W-:Y:S01]  /*05a0*/  BAR.SYNC.DEFER_BLOCKING 0x0 ;  /* 0x0000000000007b1d */ /* 0x000fe20000010000 */
[----:B------:R-:W-:-:S05]  /*05b0*/  ISETP.GT.U32.AND P0, PT, R0, 0x3, PT ;  /* 0x000000030000780c */ /* 0x000fca0003f04070 */
[----:B------:R-:W-:Y:S04]  /*05c0*/  @!P1 LDS R14, [R3+0x20] ;  /* 0x00002000030e9984 */ /* 0x000fe80000000800 */
[----:B------:R-:W0:Y:S02]  /*05d0*/  @!P1 LDS R15, [R3] ;  /* 0x00000000030f9984 */ /* 0x000e240000000800 */
        /* <DEDUP_REMOVED lines=9> */
[----:B------:R-:W-:-:S05]  /*0670*/  ISETP.NE.AND P0, PT, R0, RZ, PT ;  /* 0x000000ff0000720c */ /* 0x000fca0003f05270 */
[----:B------:R-:W-:Y:S04]  /*0680*/  @!P1 LDS R15, [R3+0x8] ;  /* 0x00000800030f9984 */ /* 0x000fe80000000800 */
[----:B------:R-:W0:Y:S02]  /*0690*/  @!P1 LDS R18, [R3] ;  /* 0x0000000003129984 */ /* 0x000e240000000800 */
[----:B0-----:R-:W-:-:S05]  /*06a0*/  @!P1 FMNMX R18, R15, R18, !PT ;  /* 0x000000120f129209 */ /* 0x001fca0007800000 */
[----:B------:R0:W-:Y:S01]  /*06b0*/  @!P1 STS [R3], R18 ;  /* 0x0000001203009388 */ /* 0x0001e20000000800 */
[----:B------:R-:W-:Y:S06]  /*06c0*/  BAR.SYNC.DEFER_BLOCKING 0x0 ;  /* 0x0000000000007b1d */ /* 0x000fec0000010000 */
[----:B------:R-:W-:Y:S05]  /*06d0*/  @P0 BRA `(.L_x_20) ;  /* 0x0000000000400947 */ /* 0x000fea0003800000 */
[----:B------:R-:W1:Y:S01]  /*06e0*/  S2UR UR5, SR_CgaCtaId ;  /* 0x00000000000579c3 */ /* 0x000e620000008800 */
[----:B------:R-:W-:Y:S02]  /*06f0*/  UMOV UR4, 0x400 ;  /* 0x0000040000047882 */ /* 0x000fe40000000000 */
[----:B-1----:R-:W-:-:S06]  /*0700*/  ULEA UR4, UR5, UR4, 0x18 ;  /* 0x0000000405047291 */ /* 0x002fcc000f8ec0ff */
[----:B------:R-:W-:-:S05]  /*0710*/  IMAD.U32 R2, RZ, RZ, UR4 ;  /* 0x00000004ff027e24 */ /* 0x000fca000f8e00ff */
[----:B------:R-:W-:Y:S04]  /*0720*/  LDS R17, [R2+0x4] ;  /* 0x0000040002117984 */ /* 0x000fe80000000800 */
[----:B------:R-:W1:Y:S04]  /*0730*/  LDS R14, [R2+0x8] ;  /* 0x00000800020e7984 */ /* 0x000e680000000800 */
[----:B------:R-:W2:Y:S01]  /*0740*/  LDS R21, [R2] ;  /* 0x0000000002157984 */ /* 0x000ea20000000800 */
[----:B-1----:R-:W-:Y:S01]  /*0750*/  FMNMX R17, R14, R17, !PT ;  /* 0x000000110e117209 */ /* 0x002fe20007800000 */
[----:B--2---:R-:W-:-:S05]  /*0760*/  IMAD.WIDE R14, R21, 0x4, R8 ;  /* 0x00000004150e7825 */ /* 0x004fca00078e0208 */
[----:B------:R1:W-:Y:S04]  /*0770*/  STG.E desc[UR8][R14.64], R17 ;  /* 0x000000110e007986 */ /* 0x0003e8000c101908 */
[----:B------:R-:W2:Y:S01]  /*0780*/  LDG.E R16, desc[UR8][R12.64] ;  /* 0x000000080c107981 */ /* 0x000ea2000c1e1900 */
[----:B------:R-:W-:-:S03]  /*0790*/  VIADD R21, R21, 0x1 ;  /* 0x0000000115157836 */ /* 0x000fc60000000000 */
[----:B------:R1:W-:Y:S04]  /*07a0*/  STS [R2+0x4], R17 ;  /* 0x0000041102007388 */ /* 0x0003e80000000800 */
[----:B------:R1:W-:Y:S01]  /*07b0*/  STS [R2], R21 ;  /* 0x0000001502007388 */ /* 0x0003e20000000800 */
[----:B--2---:R-:W-:-:S05]  /*07c0*/  FMNMX R19, R17, R16, !PT ;  /* 0x0000001011137209 */ /* 0x004fca0007800000 */
[----:B------:R1:W-:Y:S02]  /*07d0*/  STG.E desc[UR8][R12.64], R19 ;  /* 0x000000130c007986 */ /* 0x0003e4000c101908 */
.L_x_20:
[----:B------:R-:W-:Y:S05]  /*07e0*/  BSYNC.RECONVERGENT B1 ;  /* 0x0000000000017941 */ /* 0x000fea0003800200 */
.L_x_19:
[----:B------:R-:W-:Y:S06]  /*07f0*/  BAR.SYNC.DEFER_BLOCKING 0x0 ;  /* 0x0000000000007b1d */ /* 0x000fec0000010000 */
[----:B-1----:R-:W1:Y:S02]  /*0800*/  LDS R15, [R2] ;  /* 0x00000000020f7984 */ /* 0x002e640000000800 */
[----:B-1----:R-:W-:-:S13]  /*0810*/  ISETP.GE.AND P0, PT, R15, 0xe0, PT ;  /* 0x000000e00f00780c */ /* 0x002fda0003f06270 */
[----:B------:R-:W-:Y:S05]  /*0820*/  @!P0 BRA `(.L_x_21) ;  /* 0xfffffff800a48947 */ /* 0x000fea000383ffff */
[----:B------:R-:W-:Y:S05]  /*0830*/  BSYNC.RECONVERGENT B0 ;  /* 0x0000000000007941 */ /* 0x000fea0003800200 */
.L_x_16:
[----:B------:R-:W-:Y:S06]  /*0840*/  BAR.SYNC.DEFER_BLOCKING 0x0 ;  /* 0x0000000000007b1d */ /* 0x000fec0000010000 */
[----:B------:R-:W-:Y:S05]  /*0850*/  EXIT ;  /* 0x000000000000794d */ /* 0x000fea0003800000 */
.L_x_22:
        /* <DEDUP_REMOVED lines=10> */
.L_x_27:


//--------------------- .nv.shared.reserved.0     --------------------------
	.section	.nv.shared.reserved.0,"aw",@nobits
	.weak		__nv_reservedSMEM_offset_0_alias
	.size		__nv_reservedSMEM_offset_0_alias, 0, 64
	.other		__nv_reservedSMEM_offset_0_alias,@"STO_CUDA_RESERVED_SHARED STV_DEFAULT"
__nv_reservedSMEM_offset_0_alias:
	.zero		0
	.zero		64


//--------------------- .nv.global                --------------------------
	.section	.nv.global,"aw",@nobits
.nv.global:
	.type		_ZN34_INTERNAL_7e62fd89_4_k_cu_11b1ade56thrust24THRUST_300001_SM_1000_NS3seqE,@object
	.size		_ZN34_INTERNAL_7e62fd89_4_k_cu_11b1ade56thrust24THRUST_300001_SM_1000_NS3seqE,(_ZN34_INTERNAL_7e62fd89_4_k_cu_11b1ade54cuda3std3__48in_placeE - _ZN34_INTERNAL_7e62fd89_4_k_cu_11b1ade56thrust24THRUST_300001_SM_1000_NS3seqE)
_ZN34_INTERNAL_7e62fd89_4_k_cu_11b1ade56thrust24THRUST_300001_SM_1000_NS3seqE:
	.zero		1
	.type		_ZN34_INTERNAL_7e62fd89_4_k_cu_11b1ade54cuda3std3__48in_placeE,@object
	.size		_ZN34_INTERNAL_7e62fd89_4_k_cu_11b1ade54cuda3std3__48in_placeE,(_ZN34_INTERNAL_7e62fd89_4_k_cu_11b1ade54cuda3std6ranges3__45__cpo4sizeE - _ZN34_INTERNAL_7e62fd89_4_k_cu_11b1ade54cuda3std3__48in_placeE)
_ZN34_INTERNAL_7e62fd89_4_k_cu_11b1ade54cuda3std3__48in_placeE:
	.zero		1
	.type		_ZN34_INTERNAL_7e62fd89_4_k_cu_11b1ade54cuda3std6ranges3__45__cpo4sizeE,@object
	.size		_ZN34_INTERNAL_7e62fd89_4_k_cu_11b1ade54cuda3std6ranges3__45__cpo4sizeE,(_ZN34_INTERNAL_7e62fd89_4_k_cu_11b1ade56thrust24THRUST_300001_SM_1000_NS12placeholders2_3E - _ZN34_INTERNAL_7e62fd89_4_k_cu_11b1ade54cuda3std6ranges3__45__cpo4sizeE)
_ZN34_INTERNAL_7e62fd89_4_k_cu_11b1ade54cuda3std6ranges3__45__cpo4sizeE:
	.zero		1
	.type		_ZN34_INTERNAL_7e62fd89_4_k_cu_11b1ade56thrust24THRUST_300001_SM_1000_NS12placeholders2_3E,@object
	.size		_ZN34_INTERNAL_7e62fd89_4_k_cu_11b1ade56thrust24THRUST_300001_SM_1000_NS12placeholders2_3E,(_ZN34_INTERNAL_7e62fd89_4_k_cu_11b1ade54cuda3std3__45__cpo6cbeginE - _ZN34_INTERNAL_7e62fd89_4_k_cu_11b1ade56thrust24THRUST_300001_SM_1000_NS12placeholders2_3E)
_ZN34_INTERNAL_7e62fd89_4_k_cu_11b1ade56thrust24THRUST_300001_SM_1000_NS12placeholders2_3E:
	.zero		1
	.type		_ZN34_INTERNAL_7e62fd89_4_k_cu_11b1ade54cuda3std3__45__cpo6cbeginE,@object
	.size		_ZN34_INTERNAL_7e62fd89_4_k_cu_11b1ade54cuda3std3__45__cpo6cbeginE,(_ZN34_INTERNAL_7e62fd89_4_k_cu_11b1ade54cuda3std6ranges3__45__cpo6cbeginE - _ZN34_INTERNAL_7e62fd89_4_k_cu_11b1ade54cuda3std3__45__cpo6cbeginE)
_ZN34_INTERNAL_7e62fd89_4_k_cu_11b1ade54cuda3std3__45__cpo6cbeginE:
	.zero		1
	.type		_ZN34_INTERNAL_7e62fd89_4_k_cu_11b1ade54cuda3std6ranges3__45__cpo6cbeginE,@object
	.size		_ZN34_INTERNAL_7e62fd89_4_k_cu_11b1ade54cuda3std6ranges3__45__cpo6cbeginE,(_ZN34_INTERNAL_7e62fd89_4_k_cu_11b1ade56thrust24THRUST_300001_SM_1000_NS12placeholders2_7E - _ZN34_INTERNAL_7e62fd89_4_k_cu_11b1ade54cuda3std6ranges3__45__cpo6cbeginE)
_ZN34_INTERNAL_7e62fd89_4_k_cu_11b1ade54cuda3std6ranges3__45__cpo6cbeginE:
	.zero		1
	.type		_ZN34_INTERNAL_7e62fd89_4_k_cu_11b1ade56thrust24THRUST_300001_SM_1000_NS12placeholders2_7E,@object
	.size		_ZN34_INTERNAL_7e62fd89_4_k_cu_11b1ade56thrust24THRUST_300001_SM_1000_NS12placeholders2_7E,(_ZN34_INTERNAL_7e62fd89_4_k_cu_11b1ade54cuda3std3__45__cpo7crbeginE - _ZN34_INTERNAL_7e62fd89_4_k_cu_11b1ade56thrust24THRUST_300001_SM_1000_NS12placeholders2_7E)
_ZN34_INTERNAL_7e62fd89_4_k_cu_11b1ade56thrust24THRUST_300001_SM_1000_NS12placeholders2_7E:
	.zero		1
	.type		_ZN34_INTERNAL_7e62fd89_4_k_cu_11b1ade54cuda3std3__45__cpo7crbeginE,@object
	.size		_ZN34_INTERNAL_7e62fd89_4_k_cu_11b1ade54cuda3std3__45__cpo7crbeginE,(_ZN34_INTERNAL_7e62fd89_4_k_cu_11b1ade54cuda3std6ranges3__45__cpo4nextE - _ZN34_INTERNAL_7e62fd89_4_k_cu_11b1ade54cuda3std3__45__cpo7crbeginE)
_ZN34_INTERNAL_7e62fd89_4_k_cu_11b1ade54cuda3std3__45__cpo7crbeginE:
	.zero		1
	.type		_ZN34_INTERNAL_7e62fd89_4_k_cu_11b1ade54cuda3std6ranges3__45__cpo4nextE,@object
	.size		_ZN34_INTERNAL_7e62fd89_4_k_cu_11b1ade54cuda3std6ranges3__45__cpo4nextE,(_ZN34_INTERNAL_7e62fd89_4_k_cu_11b1ade54cuda3std6ranges3__45__cpo4swapE - _ZN34_INTERNAL_7e62fd89_4_k_cu_11b1ade54cuda3std6ranges3__45__cpo4nextE)
_ZN34_INTERNAL_7e62fd89_4_k_cu_11b1ade54cuda3std6ranges3__45__cpo4nextE:
	.zero		1
	.type		_ZN34_INTERNAL_7e62fd89_4_k_cu_11b1ade54cuda3std6ranges3__45__cpo4swapE,@object
	.size		_ZN34_INTERNAL_7e62fd89_4_k_cu_11b1ade54cuda3std6ranges3__45__cpo4swapE,(_ZN34_INTERNAL_7e62fd89_4_k_cu_11b1ade56thrust24THRUST_300001_SM_1000_NS8cuda_cub10par_nosyncE - _ZN34_INTERNAL_7e62fd89_4_k_cu_11b1ade54cuda3std6ranges3__45__cpo4swapE)
_ZN34_INTERNAL_7e62fd89_4_k_cu_11b1ade54cuda3std6ranges3__45__cpo4swapE:
	.zero		1
	.type		_ZN34_INTERNAL_7e62fd89_4_k_cu_11b1ade56thrust24THRUST_300001_SM_1000_NS8cuda_cub10par_nosyncE,@object
	.size		_ZN34_INTERNAL_7e62fd89_4_k_cu_11b1ade56thrust24THRUST_300001_SM_1000_NS8cuda_cub10par_nosyncE,(_ZN34_INTERNAL_7e62fd89_4_k_cu_11b1ade56thrust24THRUST_300001_SM_1000_NS12placeholders2_9E - _ZN34_INTERNAL_7e62fd89_4_k_cu_11b1ade56thrust24THRUST_300001_SM_1000_NS8cuda_cub10par_nosyncE)
_ZN34_INTERNAL_7e62fd89_4_k_cu_11b1ade56thrust24THRUST_300001_SM_1000_NS8cuda_cub10par_nosyncE:
	.zero		1
	.type		_ZN34_INTERNAL_7e62fd89_4_k_cu_11b1ade56thrust24THRUST_300001_SM_1000_NS12placeholders2_9E,@object
	.size		_ZN34_INTERNAL_7e62fd89_4_k_cu_11b1ade56thrust24THRUST_300001_SM_1000_NS12placeholders2_9E,(_ZN34_INTERNAL_7e62fd89_4_k_cu_11b1ade54cuda3std3__436_GLOBAL__N__7e62fd89_4_k_cu_11b1ade56ignoreE - _ZN34_INTERNAL_7e62fd89_4_k_cu_11b1ade56thrust24THRUST_300001_SM_1000_NS12placeholders2_9E)
_ZN34_INTERNAL_7e62fd89_4_k_cu_11b1ade56thrust24THRUST_300001_SM_1000_NS12placeholders2_9E:
	.zero		1
	.type		_ZN34_INTERNAL_7e62fd89_4_k_cu_11b1ade54cuda3std3__436_GLOBAL__N__7e62fd89_4_k_cu_11b1ade56ignoreE,@object
	.size		_ZN34_INTERNAL_7e62fd89_4_k_cu_11b1ade54cuda3std3__436_GLOBAL__N__7e62fd89_4_k_cu_11b1ade56ignoreE,(_ZN34_INTERNAL_7e62fd89_4_k_cu_11b1ade54cuda3std6ranges3__45__cpo4dataE - _ZN34_INTERNAL_7e62fd89_4_k_cu_11b1ade54cuda3std3__436_GLOBAL__N__7e62fd89_4_k_cu_11b1ade56ignoreE)
_ZN34_INTERNAL_7e62fd89_4_k_cu_11b1ade54cuda3std3__436_GLOBAL__N__7e62fd89_4_k_cu_11b1ade56ignoreE:
	.zero		1
	.type		_ZN34_INTERNAL_7e62fd89_4_k_cu_11b1ade54cuda3std6ranges3__45__cpo4dataE,@object
	.size		_ZN34_INTERNAL_7e62fd89_4_k_cu_11b1ade54cuda3std6ranges3__45__cpo4dataE,(_ZN34_INTERNAL_7e62fd89_4_k_cu_11b1ade56thrust24THRUST_300001_SM_1000_NS12placeholders2_1E - _ZN34_INTERNAL_7e62fd89_4_k_cu_11b1ade54cuda3std6ranges3__45__cpo4dataE)
_ZN34_INTERNAL_7e62fd89_4_k_cu_11b1ade54cuda3std6ranges3__45__cpo4dataE:
	.zero		1
	.type		_ZN34_INTERNAL_7e62fd89_4_k_cu_11b1ade56thrust24THRUST_300001_SM_1000_NS12placeholders2_1E,@object
	.size		_ZN34_INTERNAL_7e62fd89_4_k_cu_11b1ade56thrust24THRUST_300001_SM_1000_NS12placeholders2_1E,(_ZN34_INTERNAL_7e62fd89_4_k_cu_11b1ade54cuda3std3__45__cpo5beginE - _ZN34_INTERNAL_7e62fd89_4_k_cu_11b1ade56thrust24THRUST_300001_SM_1000_NS12placeholders2_1E)
_ZN34_INTERNAL_7e62fd89_4_k_cu_11b1ade56thrust24THRUST_300001_SM_1000_NS12placeholders2_1E:
	.zero		1
	.type		_ZN34_INTERNAL_7e62fd89_4_k_cu_11b1ade54cuda3std3__45__cpo5beginE,@object
	.size		_ZN34_INTERNAL_7e62fd89_4_k_cu_11b1ade54cuda3std3__45__cpo5beginE,(_ZN34_INTERNAL_7e62fd89_4_k_cu_11b1ade54cuda3std6ranges3__45__cpo5beginE - _ZN34_INTERNAL_7e62fd89_4_k_cu_11b1ade54cuda3std3__45__cpo5beginE)
_ZN34_INTERNAL_7e62fd89_4_k_cu_11b1ade54cuda3std3__45__cpo5beginE:
	.zero		1
	.type		_ZN34_INTERNAL_7e62fd89_4_k_cu_11b1ade54cuda3std6ranges3__45__cpo5beginE,@object
	.size		_ZN34_INTERNAL_7e62fd89_4_k_cu_11b1ade54cuda3std6ranges3__45__cpo5beginE,(_ZN34_INTERNAL_7e62fd89_4_k_cu_11b1ade56thrust24THRUST_300001_SM_1000_NS12placeholders2_5E - _ZN34_INTERNAL_7e62fd89_4_k_cu_11b1ade54cuda3std6ranges3__45__cpo5beginE)
_ZN34_INTERNAL_7e62fd89_4_k_cu_11b1ade54cuda3std6ranges3__45__cpo5beginE:
	.zero		1
	.type		_ZN34_INTERNAL_7e62fd89_4_k_cu_11b1ade56thrust24THRUST_300001_SM_1000_NS12placeholders2_5E,@object
	.size		_ZN34_INTERNAL_7e62fd89_4_k_cu_11b1ade56thrust24THRUST_300001_SM_1000_NS12placeholders2_5E,(_ZN34_INTERNAL_7e62fd89_4_k_cu_11b1ade54cuda3std3__45__cpo6rbeginE - _ZN34_INTERNAL_7e62fd89_4_k_cu_11b1ade56thrust24THRUST_300001_SM_1000_NS12placeholders2_5E)
_ZN34_INTERNAL_7e62fd89_4_k_cu_11b1ade56thrust24THRUST_300001_SM_1000_NS12placeholders2_5E:
	.zero		1
	.type		_ZN34_INTERNAL_7e62fd89_4_k_cu_11b1ade54cuda3std3__45__cpo6rbeginE,@object
	.size		_ZN34_INTERNAL_7e62fd89_4_k_cu_11b1ade54cuda3std3__45__cpo6rbeginE,(_ZN34_INTERNAL_7e62fd89_4_k_cu_11b1ade54cuda3std6ranges3__45__cpo7advanceE - _ZN34_INTERNAL_7e62fd89_4_k_cu_11b1ade54cuda3std3__45__cpo6rbeginE)
_ZN34_INTERNAL_7e62fd89_4_k_cu_11b1ade54cuda3std3__45__cpo6rbeginE:
	.zero		1
	.type		_ZN34_INTERNAL_7e62fd89_4_k_cu_11b1ade54cuda3std6ranges3__45__cpo7advanceE,@object
	.size		_ZN34_INTERNAL_7e62fd89_4_k_cu_11b1ade54cuda3std6ranges3__45__cpo7advanceE,(_ZN34_INTERNAL_7e62fd89_4_k_cu_11b1ade54cuda3std3__47nulloptE - _ZN34_INTERNAL_7e62fd89_4_k_cu_11b1ade54cuda3std6ranges3__45__cpo7advanceE)
_ZN34_INTERNAL_7e62fd89_4_k_cu_11b1ade54cuda3std6ranges3__45__cpo7advanceE:
	.zero		1
	.type		_ZN34_INTERNAL_7e62fd89_4_k_cu_11b1ade54cuda3std3__47nulloptE,@object
	.size		_ZN34_INTERNAL_7e62fd89_4_k_cu_11b1ade54cuda3std3__47nulloptE,(_ZN34_INTERNAL_7e62fd89_4_k_cu_11b1ade54cuda3std6ranges3__45__cpo8distanceE - _ZN34_INTERNAL_7e62fd89_4_k_cu_11b1ade54cuda3std3__47nulloptE)
_ZN34_INTERNAL_7e62fd89_4_k_cu_11b1ade54cuda3std3__47nulloptE:
	.zero		1
	.type		_ZN34_INTERNAL_7e62fd89_4_k_cu_11b1ade54cuda3std6ranges3__45__cpo8distanceE,@object
	.size		_ZN34_INTERNAL_7e62fd89_4_k_cu_11b1ade54cuda3std6ranges3__45__cpo8distanceE,(_ZN34_INTERNAL_7e62fd89_4_k_cu_11b1ade56thrust24THRUST_300001_SM_1000_NS12placeholders3_10E - _ZN34_INTERNAL_7e62fd89_4_k_cu_11b1ade54cuda3std6ranges3__45__cpo8distanceE)
_ZN34_INTERNAL_7e62fd89_4_k_cu_11b1ade54cuda3std6ranges3__45__cpo8distanceE:
	.zero		1
	.type		_ZN34_INTERNAL_7e62fd89_4_k_cu_11b1ade56thrust24THRUST_300001_SM_1000_NS12placeholders3_10E,@object
	.size		_ZN34_INTERNAL_7e62fd89_4_k_cu_11b1ade56thrust24THRUST_300001_SM_1000_NS12placeholders3_10E,(_ZN34_INTERNAL_7e62fd89_4_k_cu_11b1ade54cuda3std3__419piecewise_constructE - _ZN34_INTERNAL_7e62fd89_4_k_cu_11b1ade56thrust24THRUST_300001_SM_1000_NS12placeholders3_10E)
_ZN34_INTERNAL_7e62fd89_4_k_cu_11b1ade56thrust24THRUST_300001_SM_1000_NS12placeholders3_10E:
	.zero		1
	.type		_ZN34_INTERNAL_7e62fd89_4_k_cu_11b1ade54cuda3std3__419piecewise_constructE,@object
	.size		_ZN34_INTERNAL_7e62fd89_4_k_cu_11b1ade54cuda3std3__419piecewise_constructE,(_ZN34_INTERNAL_7e62fd89_4_k_cu_11b1ade54cuda3std6ranges3__45__cpo5cdataE - _ZN34_INTERNAL_7e62fd89_4_k_cu_11b1ade54cuda3std3__419piecewise_constructE)
_ZN34_INTERNAL_7e62fd89_4_k_cu_11b1ade54cuda3std3__419piecewise_constructE:
	.zero		1
	.type		_ZN34_INTERNAL_7e62fd89_4_k_cu_11b1ade54cuda3std6ranges3__45__cpo5cdataE,@object
	.size		_ZN34_INTERNAL_7e62fd89_4_k_cu_11b1ade54cuda3std6ranges3__45__cpo5cdataE,(_ZN34_INTERNAL_7e62fd89_4_k_cu_11b1ade56thrust24THRUST_300001_SM_1000_NS12placeholders2_2E - _ZN34_INTERNAL_7e62fd89_4_k_cu_11b1ade54cuda3std6ranges3__45__cpo5cdataE)
_ZN34_INTERNAL_7e62fd89_4_k_cu_11b1ade54cuda3std6ranges3__45__cpo5cdataE:
	.zero		1
	.type		_ZN34_INTERNAL_7e62fd89_4_k_cu_11b1ade56thrust24THRUST_300001_SM_1000_NS12placeholders2_2E,@object
	.size		_ZN34_INTERNAL_7e62fd89_4_k_cu_11b1ade56thrust24THRUST_300001_SM_1000_NS12placeholders2_2E,(_ZN34_INTERNAL_7e62fd89_4_k_cu_11b1ade54cuda3std3__45__cpo3endE - _ZN34_INTERNAL_7e62fd89_4_k_cu_11b1ade56thrust24THRUST_300001_SM_1000_NS12placeholders2_2E)
_ZN34_INTERNAL_7e62fd89_4_k_cu_11b1ade56thrust24THRUST_300001_SM_1000_NS12placeholders2_2E:
	.zero		1
	.type		_ZN34_INTERNAL_7e62fd89_4_k_cu_11b1ade54cuda3std3__45__cpo3endE,@object
	.size		_ZN34_INTERNAL_7e62fd89_4_k_cu_11b1ade54cuda3std3__45__cpo3endE,(_ZN34_INTERNAL_7e62fd89_4_k_cu_11b1ade54cuda3std6ranges3__45__cpo3endE - _ZN34_INTERNAL_7e62fd89_4_k_cu_11b1ade54cuda3std3__45__cpo3endE)
_ZN34_INTERNAL_7e62fd89_4_k_cu_11b1ade54cuda3std3__45__cpo3endE:
	.zero		1
	.type		_ZN34_INTERNAL_7e62fd89_4_k_cu_11b1ade54cuda3std6ranges3__45__cpo3endE,@object
	.size		_ZN34_INTERNAL_7e62fd89_4_k_cu_11b1ade54cuda3std6ranges3__45__cpo3endE,(_ZN34_INTERNAL_7e62fd89_4_k_cu_11b1ade56thrust24THRUST_300001_SM_1000_NS12placeholders2_6E - _ZN34_INTERNAL_7e62fd89_4_k_cu_11b1ade54cuda3std6ranges3__45__cpo3endE)
_ZN34_INTERNAL_7e62fd89_4_k_cu_11b1ade54cuda3std6ranges3__45__cpo3endE:
	.zero		1
	.type		_ZN34_INTERNAL_7e62fd89_4_k_cu_11b1ade56thrust24THRUST_300001_SM_1000_NS12placeholders2_6E,@object
	.size		_ZN34_INTERNAL_7e62fd89_4_k_cu_11b1ade56thrust24THRUST_300001_SM_1000_NS12placeholders2_6E,(_ZN34_INTERNAL_7e62fd89_4_k_cu_11b1ade54cuda3std3__45__cpo4rendE - _ZN34_INTERNAL_7e62fd89_4_k_cu_11b1ade56thrust24THRUST_300001_SM_1000_NS12placeholders2_6E)
_ZN34_INTERNAL_7e62fd89_4_k_cu_11b1ade56thrust24THRUST_300001_SM_1000_NS12placeholders2_6E:
	.zero		1
	.type		_ZN34_INTERNAL_7e62fd89_4_k_cu_11b1ade54cuda3std3__45__cpo4rendE,@object
	.size		_ZN34_INTERNAL_7e62fd89_4_k_cu_11b1ade54cuda3std3__45__cpo4rendE,(_ZN34_INTERNAL_7e62fd89_4_k_cu_11b1ade54cuda3std6ranges3__45__cpo9iter_swapE - _ZN34_INTERNAL_7e62fd89_4_k_cu_11b1ade54cuda3std3__45__cpo4rendE)
_ZN34_INTERNAL_7e62fd89_4_k_cu_11b1ade54cuda3std3__45__cpo4rendE:
	.zero		1
	.type		_ZN34_INTERNAL_7e62fd89_4_k_cu_11b1ade54cuda3std6ranges3__45__cpo9iter_swapE,@object
	.size		_ZN34_INTERNAL_7e62fd89_4_k_cu_11b1ade54cuda3std6ranges3__45__cpo9iter_swapE,(_ZN34_INTERNAL_7e62fd89_4_k_cu_11b1ade54cuda3std3__48unexpectE - _ZN34_INTERNAL_7e62fd89_4_k_cu_11b1ade54cuda3std6ranges3__45__cpo9iter_swapE)
_ZN34_INTERNAL_7e62fd89_4_k_cu_11b1ade54cuda3std6ranges3__45__cpo9iter_swapE:
	.zero		1
	.type		_ZN34_INTERNAL_7e62fd89_4_k_cu_11b1ade54cuda3std3__48unexpectE,@object
	.size		_ZN34_INTERNAL_7e62fd89_4_k_cu_11b1ade54cuda3std3__48unexpectE,(_ZN34_INTERNAL_7e62fd89_4_k_cu_11b1ade56thrust24THRUST_300001_SM_1000_NS8cuda_cub3parE - _ZN34_INTERNAL_7e62fd89_4_k_cu_11b1ade54cuda3std3__48unexpectE)
_ZN34_INTERNAL_7e62fd89_4_k_cu_11b1ade54cuda3std3__48unexpectE:
	.zero		1
	.type		_ZN34_INTERNAL_7e62fd89_4_k_cu_11b1ade56thrust24THRUST_300001_SM_1000_NS8cuda_cub3parE,@object
	.size		_ZN34_INTERNAL_7e62fd89_4_k_cu_11b1ade56thrust24THRUST_300001_SM_1000_NS8cuda_cub3parE,(_ZN34_INTERNAL_7e62fd89_4_k_cu_11b1ade56thrust24THRUST_300001_SM_1000_NS12placeholders2_4E - _ZN34_INTERNAL_7e62fd89_4_k_cu_11b1ade56thrust24THRUST_300001_SM_1000_NS8cuda_cub3parE)
_ZN34_INTERNAL_7e62fd89_4_k_cu_11b1ade56thrust24THRUST_300001_SM_1000_NS8cuda_cub3parE:
	.zero		1
	.type		_ZN34_INTERNAL_7e62fd89_4_k_cu_11b1ade56thrust24THRUST_300001_SM_1000_NS12placeholders2_4E,@object
	.size		_ZN34_INTERNAL_7e62fd89_4_k_cu_11b1ade56thrust24THRUST_300001_SM_1000_NS12placeholders2_4E,(_ZN34_INTERNAL_7e62fd89_4_k_cu_11b1ade54cuda3std3__45__cpo4cendE - _ZN34_INTERNAL_7e62fd89_4_k_cu_11b1ade56thrust24THRUST_300001_SM_1000_NS12placeholders2_4E)
_ZN34_INTERNAL_7e62fd89_4_k_cu_11b1ade56thrust24THRUST_300001_SM_1000_NS12placeholders2_4E:
	.zero		1
	.type		_ZN34_INTERNAL_7e62fd89_4_k_cu_11b1ade54cuda3std3__45__cpo4cendE,@object
	.size		_ZN34_INTERNAL_7e62fd89_4_k_cu_11b1ade54cuda3std3__45__cpo4cendE,(_ZN34_INTERNAL_7e62fd89_4_k_cu_11b1ade54cuda3std6ranges3__45__cpo4cendE - _ZN34_INTERNAL_7e62fd89_4_k_cu_11b1ade54cuda3std3__45__cpo4cendE)
_ZN34_INTERNAL_7e62fd89_4_k_cu_11b1ade54cuda3std3__45__cpo4cendE:
	.zero		1
	.type		_ZN34_INTERNAL_7e62fd89_4_k_cu_11b1ade54cuda3std6ranges3__45__cpo4cendE,@object
	.size		_ZN34_INTERNAL_7e62fd89_4_k_cu_11b1ade54cuda3std6ranges3__45__cpo4cendE,(_ZN34_INTERNAL_7e62fd89_4_k_cu_11b1ade54cuda3std3__420unreachable_sentinelE - _ZN34_INTERNAL_7e62fd89_4_k_cu_11b1ade54cuda3std6ranges3__45__cpo4cendE)
_ZN34_INTERNAL_7e62fd89_4_k_cu_11b1ade54cuda3std6ranges3__45__cpo4cendE:
	.zero		1
	.type		_ZN34_INTERNAL_7e62fd89_4_k_cu_11b1ade54cuda3std3__420unreachable_sentinelE,@object
	.size		_ZN34_INTERNAL_7e62fd89_4_k_cu_11b1ade54cuda3std3__420unreachable_sentinelE,(_ZN34_INTERNAL_7e62fd89_4_k_cu_11b1ade54cuda3std6ranges3__45__cpo5ssizeE - _ZN34_INTERNAL_7e62fd89_4_k_cu_11b1ade54cuda3std3__420unreachable_sentinelE)
_ZN34_INTERNAL_7e62fd89_4_k_cu_11b1ade54cuda3std3__420unreachable_sentinelE:
	.zero		1
	.type		_ZN34_INTERNAL_7e62fd89_4_k_cu_11b1ade54cuda3std6ranges3__45__cpo5ssizeE,@object
	.size		_ZN34_INTERNAL_7e62fd89_4_k_cu_11b1ade54cuda3std6ranges3__45__cpo5ssizeE,(_ZN34_INTERNAL_7e62fd89_4_k_cu_11b1ade56thrust24THRUST_300001_SM_1000_NS12placeholders2_8E - _ZN34_INTERNAL_7e62fd89_4_k_cu_11b1ade54cuda3std6ranges3__45__cpo5ssizeE)
_ZN34_INTERNAL_7e62fd89_4_k_cu_11b1ade54cuda3std6ranges3__45__cpo5ssizeE:
	.zero		1
	.type		_ZN34_INTERNAL_7e62fd89_4_k_cu_11b1ade56thrust24THRUST_300001_SM_1000_NS12placeholders2_8E,@object
	.size		_ZN34_INTERNAL_7e62fd89_4_k_cu_11b1ade56thrust24THRUST_300001_SM_1000_NS12placeholders2_8E,(_ZN34_INTERNAL_7e62fd89_4_k_cu_11b1ade54cuda3std3__45__cpo5crendE - _ZN34_INTERNAL_7e62fd89_4_k_cu_11b1ade56thrust24THRUST_300001_SM_1000_NS12placeholders2_8E)
_ZN34_INTERNAL_7e62fd89_4_k_cu_11b1ade56thrust24THRUST_300001_SM_1000_NS12placeholders2_8E:
	.zero		1
	.type		_ZN34_INTERNAL_7e62fd89_4_k_cu_11b1ade54cuda3std3__45__cpo5crendE,@object
	.size		_ZN34_INTERNAL_7e62fd89_4_k_cu_11b1ade54cuda3std3__45__cpo5crendE,(_ZN34_INTERNAL_7e62fd89_4_k_cu_11b1ade54cuda3std6ranges3__45__cpo4prevE - _ZN34_INTERNAL_7e62fd89_4_k_cu_11b1ade54cuda3std3__45__cpo5crendE)
_ZN34_INTERNAL_7e62fd89_4_k_cu_11b1ade54cuda3std3__45__cpo5crendE:
	.zero		1
	.type		_ZN34_INTERNAL_7e62fd89_4_k_cu_11b1ade54cuda3std6ranges3__45__cpo4prevE,@object
	.size		_ZN34_INTERNAL_7e62fd89_4_k_cu_11b1ade54cuda3std6ranges3__45__cpo4prevE,(_ZN34_INTERNAL_7e62fd89_4_k_cu_11b1ade54cuda3std6ranges3__45__cpo9iter_moveE - _ZN34_INTERNAL_7e62fd89_4_k_cu_11b1ade54cuda3std6ranges3__45__cpo4prevE)
_ZN34_INTERNAL_7e62fd89_4_k_cu_11b1ade54cuda3std6ranges3__45__cpo4prevE:
	.zero		1
	.type		_ZN34_INTERNAL_7e62fd89_4_k_cu_11b1ade54cuda3std6ranges3__45__cpo9iter_moveE,@object
	.size		_ZN34_INTERNAL_7e62fd89_4_k_cu_11b1ade54cuda3std6ranges3__45__cpo9iter_moveE,(_ZN34_INTERNAL_7e62fd89_4_k_cu_11b1ade56thrust24THRUST_300001_SM_1000_NS6system6detail10sequential3seqE - _ZN34_INTERNAL_7e62fd89_4_k_cu_11b1ade54cuda3std6ranges3__45__cpo9iter_moveE)
_ZN34_INTERNAL_7e62fd89_4_k_cu_11b1ade54cuda3std6ranges3__45__cpo9iter_moveE:
	.zero		1
	.type		_ZN34_INTERNAL_7e62fd89_4_k_cu_11b1ade56thrust24THRUST_300001_SM_1000_NS6system6detail10sequential3seqE,@object
	.size		_ZN34_INTERNAL_7e62fd89_4_k_cu_11b1ade56thrust24THRUST_300001_SM_1000_NS6system6detail10sequential3seqE,(.L_31 - _ZN34_INTERNAL_7e62fd89_4_k_cu_11b1ade56thrust24THRUST_300001_SM_1000_NS6system6detail10sequential3seqE)
_ZN34_INTERNAL_7e62fd89_4_k_cu_11b1ade56thrust24THRUST_300001_SM_1000_NS6system6detail10sequential3seqE:
	.zero		1
.L_31:


//--------------------- .nv.shared._Z4testPfS_S_S_S_S_S_S_S_S_S_S_S_ --------------------------
	.section	.nv.shared._Z4testPfS_S_S_S_S_S_S_S_S_S_S_S_,"aw",@nobits
	.sectionflags	@""
	.align	4
.nv.shared._Z4testPfS_S_S_S_S_S_S_S_S_S_S_S_:
	.zero		1112


//--------------------- .nv.shared._Z9addKernelPKfS0_PfS1_S1_S1_S1_S1_ --------------------------
	.section	.nv.shared._Z9addKernelPKfS0_PfS1_S1_S1_S1_S1_,"aw",@nobits
	.sectionflags	@""
	.align	4
.nv.shared._Z9addKernelPKfS0_PfS1_S1_S1_S1_S1_:
	.zero		1476


//--------------------- .nv.constant0._ZN3cub18CUB_300001_SM_10006detail8for_each13static_kernelINS2_12policy_hub_t12policy_500_tEmN6thrust24THRUST_300001_SM_1000_NS8cuda_cub20__uninitialized_fill7functorINS7_10device_ptrIfEEfEEEEvT0_T1_ --------------------------
	.section	.nv.constant0._ZN3cub18CUB_300001_SM_10006detail8for_each13static_kernelINS2_12policy_hub_t12policy_500_tEmN6thrust24THRUST_300001_SM_1000_NS8cuda_cub20__uninitialized_fill7functorINS7_10device_ptrIfEEfEEEEvT0_T1_,"a",@progbits
	.sectionflags	@""
	.align	4
.nv.constant0._ZN3cub18CUB_300001_SM_10006detail8for_each13static_kernelINS2_12policy_hub_t12policy_500_tEmN6thrust24THRUST_300001_SM_1000_NS8cuda_cub20__uninitialized_fill7functorINS7_10device_ptrIfEEfEEEEvT0_T1_:
	.zero		920


//--------------------- .nv.constant0._ZN3cub18CUB_300001_SM_10006detail11EmptyKernelIvEEvv --------------------------
	.section	.nv.constant0._ZN3cub18CUB_300001_SM_10006detail11EmptyKernelIvEEvv,"a",@progbits
	.sectionflags	@""
	.align	4
.nv.constant0._ZN3cub18CUB_300001_SM_10006detail11EmptyKernelIvEEvv:
	.zero		896


//--------------------- .nv.constant0._Z4testPfS_S_S_S_S_S_S_S_S_S_S_S_ --------------------------
	.section	.nv.constant0._Z4testPfS_S_S_S_S_S_S_S_S_S_S_S_,"a",@progbits
	.sectionflags	@""
	.align	4
.nv.constant0._Z4testPfS_S_S_S_S_S_S_S_S_S_S_S_:
	.zero		1000


//--------------------- .nv.constant0._Z9addKernelPKfS0_PfS1_S1_S1_S1_S1_ --------------------------
	.section	.nv.constant0._Z9addKernelPKfS0_PfS1_S1_S1_S1_S1_,"a",@progbits
	.sectionflags	@""
	.align	4
.nv.constant0._Z9addKernelPKfS0_PfS1_S1_S1_S1_S1_:
	.zero		960


//--------------------- SYMBOLS --------------------------

	.type		.nv.reservedSmem.offset0,@object
	.size		.nv.reservedSmem.offset0,0x4
	.type		.nv.reservedSmem.cap,@object
	.size		.nv.reservedSmem.cap,0x4
